//
// Generated by NVIDIA NVVM Compiler
//
// Compiler Build ID: CL-36424714
// Cuda compilation tools, release 13.0, V13.0.88
// Based on NVVM 20.0.0
//

.version 9.0
.target sm_100
.address_size 64

	// .globl	_Z4gemmPfS_S_iii
// _ZZ4gemmPfS_S_iiiE14feature_shared has been demoted
// _ZZ4gemmPfS_S_iiiE13kernel_shared has been demoted

.visible .entry _Z4gemmPfS_S_iii(
	.param .u64 .ptr .align 1 _Z4gemmPfS_S_iii_param_0,
	.param .u64 .ptr .align 1 _Z4gemmPfS_S_iii_param_1,
	.param .u64 .ptr .align 1 _Z4gemmPfS_S_iii_param_2,
	.param .u32 _Z4gemmPfS_S_iii_param_3,
	.param .u32 _Z4gemmPfS_S_iii_param_4,
	.param .u32 _Z4gemmPfS_S_iii_param_5
)
{
	.reg .pred 	%p<91>;
	.reg .b32 	%r<155>;
	.reg .b32 	%f<223>;
	.reg .b64 	%rd<27>;
	// demoted variable
	.shared .align 4 .b8 _ZZ4gemmPfS_S_iiiE14feature_shared[512];
	// demoted variable
	.shared .align 4 .b8 _ZZ4gemmPfS_S_iiiE13kernel_shared[512];
	ld.param.u64 	%rd10, [_Z4gemmPfS_S_iii_param_0];
	ld.param.u64 	%rd11, [_Z4gemmPfS_S_iii_param_1];
	ld.param.u64 	%rd12, [_Z4gemmPfS_S_iii_param_2];
	ld.param.u32 	%r54, [_Z4gemmPfS_S_iii_param_3];
	ld.param.u32 	%r55, [_Z4gemmPfS_S_iii_param_4];
	ld.param.u32 	%r56, [_Z4gemmPfS_S_iii_param_5];
	cvta.to.global.u64 	%rd1, %rd10;
	cvta.to.global.u64 	%rd2, %rd11;
	cvta.to.global.u64 	%rd3, %rd12;
	mov.u32 	%r1, %ctaid.x;
	shr.s32 	%r57, %r54, 31;
	shr.u32 	%r58, %r57, 28;
	add.s32 	%r59, %r54, %r58;
	shr.s32 	%r60, %r59, 4;
	setp.lt.s32 	%p3, %r1, %r60;
	@%p3 bra 	$L__BB0_1;
	bra.uni 	$L__BB0_38;
$L__BB0_1:
	setp.gt.s32 	%p59, %r55, 0;
	mov.f32 	%f163, 0f00000000;
	mov.f32 	%f164, %f163;
	mov.f32 	%f165, %f163;
	mov.f32 	%f166, %f163;
	@%p59 bra 	$L__BB0_10;
$L__BB0_2:
	mov.u32 	%r139, %ctaid.y;
	shl.b32 	%r140, %r139, 4;
	mov.u32 	%r141, %tid.y;
	shl.b32 	%r142, %r141, 1;
	add.s32 	%r12, %r140, %r142;
	shl.b32 	%r143, %r1, 4;
	mov.u32 	%r144, %tid.x;
	shl.b32 	%r145, %r144, 1;
	add.s32 	%r146, %r143, %r145;
	mad.lo.s32 	%r13, %r146, %r56, %r12;
	setp.lt.s32 	%p86, %r12, %r56;
	mul.wide.s32 	%rd25, %r13, 4;
	add.s64 	%rd4, %rd3, %rd25;
	@%p86 bra 	$L__BB0_3;
	bra.uni 	$L__BB0_4;
$L__BB0_3:
	st.global.f32 	[%rd4], %f166;
$L__BB0_4:
	add.s32 	%r26, %r56, -1;
	setp.ge.s32 	%p87, %r12, %r26;
	@%p87 bra 	$L__BB0_6;
	st.global.f32 	[%rd4+4], %f165;
$L__BB0_6:
	setp.ge.s32 	%p88, %r12, %r56;
	add.s32 	%r147, %r13, %r56;
	mul.wide.s32 	%rd26, %r147, 4;
	add.s64 	%rd6, %rd3, %rd26;
	@%p88 bra 	$L__BB0_8;
	st.global.f32 	[%rd6], %f164;
$L__BB0_8:
	setp.ge.s32 	%p89, %r12, %r26;
	@%p89 bra 	$L__BB0_77;
	st.global.f32 	[%rd6+4], %f163;
	bra.uni 	$L__BB0_77;
$L__BB0_10:
	add.s32 	%r112, %r55, 7;
	shr.u32 	%r2, %r112, 3;
	mov.u32 	%r3, %tid.x;
	sub.s32 	%r4, %r55, %r3;
	shl.b32 	%r113, %r1, 4;
	mov.u32 	%r114, %tid.y;
	shl.b32 	%r115, %r114, 1;
	add.s32 	%r116, %r113, %r115;
	shl.b32 	%r117, %r114, 4;
	add.s32 	%r118, %r117, %r3;
	mov.u32 	%r119, %ctaid.y;
	shl.b32 	%r120, %r119, 4;
	add.s32 	%r5, %r120, %r115;
	shl.b32 	%r121, %r3, 4;
	add.s32 	%r122, %r121, %r115;
	mul.lo.s32 	%r6, %r116, %r55;
	shl.b32 	%r123, %r118, 2;
	mov.u32 	%r124, _ZZ4gemmPfS_S_iiiE14feature_shared;
	add.s32 	%r7, %r124, %r123;
	setp.lt.s32 	%p1, %r5, %r56;
	shl.b32 	%r125, %r122, 2;
	mov.u32 	%r126, _ZZ4gemmPfS_S_iiiE13kernel_shared;
	add.s32 	%r8, %r126, %r125;
	add.s32 	%r9, %r56, -1;
	add.s32 	%r10, %r55, -1;
	shl.b32 	%r127, %r114, 3;
	add.s32 	%r128, %r127, %r126;
	add.s32 	%r11, %r128, 68;
	mov.b32 	%r148, 0;
	mov.f32 	%f163, 0f00000000;
	mul.wide.u32 	%rd22, %r55, 4;
	mov.f32 	%f164, %f163;
	mov.f32 	%f165, %f163;
	mov.f32 	%f166, %f163;
$L__BB0_11:
	bar.sync 	0;
	shl.b32 	%r151, %r148, 3;
	setp.ge.s32 	%p61, %r151, %r4;
	mov.pred 	%p90, 0;
	@%p61 bra 	$L__BB0_13;
	add.s32 	%r129, %r151, %r3;
	add.s32 	%r130, %r129, %r6;
	mul.wide.s32 	%rd20, %r130, 4;
	add.s64 	%rd21, %rd1, %rd20;
	ld.global.nc.f32 	%f131, [%rd21];
	st.shared.f32 	[%r7], %f131;
	add.s64 	%rd23, %rd21, %rd22;
	ld.global.nc.f32 	%f132, [%rd23];
	st.shared.f32 	[%r7+32], %f132;
	mov.pred 	%p90, %p1;
$L__BB0_13:
	add.s32 	%r131, %r151, %r3;
	mad.lo.s32 	%r132, %r131, %r56, %r5;
	mul.wide.s32 	%rd24, %r132, 4;
	add.s64 	%rd5, %rd2, %rd24;
	not.pred 	%p62, %p90;
	@%p62 bra 	$L__BB0_15;
	ld.global.nc.f32 	%f133, [%rd5];
	st.shared.f32 	[%r8], %f133;
$L__BB0_15:
	setp.ge.s32 	%p64, %r5, %r9;
	or.pred  	%p65, %p61, %p64;
	@%p65 bra 	$L__BB0_17;
	ld.global.nc.f32 	%f134, [%rd5+4];
	st.shared.f32 	[%r8+4], %f134;
$L__BB0_17:
	shl.b32 	%r135, %r3, 6;
	mov.u32 	%r136, _ZZ4gemmPfS_S_iiiE14feature_shared;
	add.s32 	%r137, %r135, %r136;
	add.s32 	%r150, %r137, 36;
	bar.sync 	0;
	mov.b32 	%r152, 32;
	mov.u32 	%r149, %r11;
$L__BB0_18:
	setp.ge.s32 	%p66, %r151, %r55;
	@%p66 bra 	$L__BB0_20;
	ld.shared.f32 	%f175, [%r150+-36];
$L__BB0_20:
	setp.ge.s32 	%p67, %r151, %r10;
	@%p67 bra 	$L__BB0_22;
	ld.shared.f32 	%f176, [%r150+-32];
$L__BB0_22:
	@%p66 bra 	$L__BB0_24;
	ld.shared.f32 	%f177, [%r150+-4];
$L__BB0_24:
	@%p67 bra 	$L__BB0_26;
	ld.shared.f32 	%f178, [%r150];
$L__BB0_26:
	@%p66 bra 	$L__BB0_31;
	setp.ge.s32 	%p71, %r5, %r56;
	@%p71 bra 	$L__BB0_29;
	ld.shared.f32 	%f174, [%r149+-68];
$L__BB0_29:
	setp.ge.s32 	%p72, %r5, %r9;
	@%p72 bra 	$L__BB0_31;
	ld.shared.f32 	%f180, [%r149+-64];
$L__BB0_31:
	@%p67 bra 	$L__BB0_36;
	setp.ge.s32 	%p74, %r5, %r56;
	@%p74 bra 	$L__BB0_34;
	ld.shared.f32 	%f172, [%r149+-4];
$L__BB0_34:
	setp.ge.s32 	%p75, %r5, %r9;
	@%p75 bra 	$L__BB0_36;
	ld.shared.f32 	%f171, [%r149];
$L__BB0_36:
	setp.ge.s32 	%p76, %r5, %r9;
	setp.ge.s32 	%p77, %r5, %r56;
	setp.ge.s32 	%p78, %r151, %r55;
	or.pred  	%p79, %p78, %p77;
	fma.rn.f32 	%f135, %f175, %f174, %f166;
	selp.f32 	%f136, %f166, %f135, %p79;
	setp.ge.s32 	%p80, %r151, %r10;
	or.pred  	%p81, %p80, %p77;
	fma.rn.f32 	%f137, %f176, %f172, %f136;
	selp.f32 	%f166, %f136, %f137, %p81;
	or.pred  	%p82, %p78, %p76;
	fma.rn.f32 	%f138, %f175, %f180, %f165;
	selp.f32 	%f139, %f165, %f138, %p82;
	or.pred  	%p83, %p80, %p76;
	fma.rn.f32 	%f140, %f176, %f171, %f139;
	selp.f32 	%f165, %f139, %f140, %p83;
	fma.rn.f32 	%f141, %f177, %f174, %f164;
	selp.f32 	%f142, %f164, %f141, %p79;
	fma.rn.f32 	%f143, %f178, %f172, %f142;
	selp.f32 	%f164, %f142, %f143, %p81;
	fma.rn.f32 	%f144, %f177, %f180, %f163;
	selp.f32 	%f145, %f163, %f144, %p82;
	fma.rn.f32 	%f146, %f178, %f171, %f145;
	selp.f32 	%f163, %f145, %f146, %p83;
	add.s32 	%r152, %r152, 8;
	add.s32 	%r151, %r151, 2;
	add.s32 	%r150, %r150, 8;
	add.s32 	%r149, %r149, 128;
	setp.ne.s32 	%p84, %r152, 64;
	@%p84 bra 	$L__BB0_18;
	add.s32 	%r148, %r148, 1;
	setp.eq.s32 	%p85, %r148, %r2;
	@%p85 bra 	$L__BB0_2;
	bra.uni 	$L__BB0_11;
$L__BB0_38:
	setp.gt.s32 	%p4, %r55, 0;
	mov.f32 	%f185, 0f00000000;
	mov.f32 	%f186, %f185;
	mov.f32 	%f187, %f185;
	mov.f32 	%f188, %f185;
	@%p4 bra 	$L__BB0_39;
	bra.uni 	$L__BB0_69;
$L__BB0_39:
	shl.b32 	%r62, %r1, 4;
	mov.u32 	%r63, %tid.y;
	shl.b32 	%r27, %r63, 1;
	add.s32 	%r28, %r62, %r27;
	mov.u32 	%r29, %tid.x;
	sub.s32 	%r30, %r55, %r29;
	shl.b32 	%r64, %r63, 4;
	add.s32 	%r65, %r64, %r29;
	mov.u32 	%r66, %ctaid.y;
	shl.b32 	%r67, %r66, 4;
	add.s32 	%r31, %r67, %r27;
	shl.b32 	%r32, %r29, 4;
	shl.b32 	%r68, %r29, 1;
	add.s32 	%r33, %r62, %r68;
	mul.lo.s32 	%r34, %r28, %r55;
	shl.b32 	%r69, %r65, 2;
	mov.u32 	%r70, _ZZ4gemmPfS_S_iiiE14feature_shared;
	add.s32 	%r35, %r70, %r69;
	add.s32 	%r36, %r54, -1;
	add.s32 	%r37, %r56, -1;
	add.s32 	%r38, %r55, -1;
	mov.b32 	%r153, 0;
	mov.f32 	%f185, 0f00000000;
	mov.f32 	%f186, %f185;
	mov.f32 	%f187, %f185;
	mov.f32 	%f188, %f185;
$L__BB0_40:
	setp.ge.s32 	%p5, %r28, %r54;
	shl.b32 	%r40, %r153, 3;
	setp.ge.s32 	%p6, %r40, %r30;
	or.pred  	%p7, %p5, %p6;
	@%p7 bra 	$L__BB0_42;
	add.s32 	%r71, %r40, %r29;
	add.s32 	%r72, %r71, %r34;
	mul.wide.s32 	%rd13, %r72, 4;
	add.s64 	%rd14, %rd1, %rd13;
	ld.global.nc.f32 	%f104, [%rd14];
	st.shared.f32 	[%r35], %f104;
$L__BB0_42:
	setp.ge.s32 	%p9, %r28, %r36;
	or.pred  	%p10, %p9, %p6;
	@%p10 bra 	$L__BB0_44;
	add.s32 	%r73, %r34, %r55;
	add.s32 	%r74, %r40, %r29;
	add.s32 	%r75, %r74, %r73;
	mul.wide.s32 	%rd15, %r75, 4;
	add.s64 	%rd16, %rd1, %rd15;
	ld.global.nc.f32 	%f105, [%rd16];
	st.shared.f32 	[%r35+32], %f105;
$L__BB0_44:
	setp.ge.s32 	%p11, %r31, %r56;
	add.s32 	%r77, %r40, %r29;
	mad.lo.s32 	%r78, %r77, %r56, %r31;
	mul.wide.s32 	%rd17, %r78, 4;
	add.s64 	%rd8, %rd2, %rd17;
	or.pred  	%p13, %p6, %p11;
	@%p13 bra 	$L__BB0_46;
	ld.global.nc.f32 	%f106, [%rd8];
	add.s32 	%r79, %r32, %r27;
	shl.b32 	%r80, %r79, 2;
	mov.u32 	%r81, _ZZ4gemmPfS_S_iiiE13kernel_shared;
	add.s32 	%r82, %r81, %r80;
	st.shared.f32 	[%r82], %f106;
$L__BB0_46:
	setp.ge.s32 	%p15, %r31, %r37;
	or.pred  	%p16, %p6, %p15;
	@%p16 bra 	$L__BB0_48;
	ld.global.nc.f32 	%f107, [%rd8+4];
	add.s32 	%r84, %r32, %r27;
	shl.b32 	%r85, %r84, 2;
	mov.u32 	%r86, _ZZ4gemmPfS_S_iiiE13kernel_shared;
	add.s32 	%r87, %r86, %r85;
	st.shared.f32 	[%r87+4], %f107;
$L__BB0_48:
	mov.b32 	%r154, 0;
$L__BB0_49:
	setp.ge.s32 	%p17, %r33, %r54;
	shl.b32 	%r89, %r154, 1;
	add.s32 	%r45, %r40, %r89;
	add.s32 	%r90, %r89, %r32;
	setp.ge.s32 	%p18, %r45, %r55;
	shl.b32 	%r91, %r90, 2;
	mov.u32 	%r92, _ZZ4gemmPfS_S_iiiE14feature_shared;
	add.s32 	%r46, %r92, %r91;
	or.pred  	%p19, %p17, %p18;
	@%p19 bra 	$L__BB0_51;
	ld.shared.f32 	%f213, [%r46];
$L__BB0_51:
	setp.ge.s32 	%p21, %r45, %r38;
	or.pred  	%p22, %p17, %p21;
	@%p22 bra 	$L__BB0_53;
	ld.shared.f32 	%f214, [%r46+4];
$L__BB0_53:
	setp.ge.s32 	%p24, %r33, %r36;
	or.pred  	%p25, %p24, %p18;
	@%p25 bra 	$L__BB0_55;
	ld.shared.f32 	%f215, [%r46+32];
$L__BB0_55:
	or.pred  	%p28, %p24, %p21;
	@%p28 bra 	$L__BB0_57;
	ld.shared.f32 	%f216, [%r46+36];
$L__BB0_57:
	shl.b32 	%r93, %r154, 5;
	add.s32 	%r47, %r93, %r27;
	@%p18 bra 	$L__BB0_62;
	setp.ge.s32 	%p30, %r31, %r56;
	shl.b32 	%r94, %r47, 2;
	mov.u32 	%r95, _ZZ4gemmPfS_S_iiiE13kernel_shared;
	add.s32 	%r48, %r95, %r94;
	@%p30 bra 	$L__BB0_60;
	ld.shared.f32 	%f212, [%r48];
$L__BB0_60:
	setp.ge.s32 	%p31, %r31, %r37;
	@%p31 bra 	$L__BB0_62;
	ld.shared.f32 	%f218, [%r48+4];
$L__BB0_62:
	@%p21 bra 	$L__BB0_67;
	setp.ge.s32 	%p33, %r31, %r56;
	shl.b32 	%r96, %r47, 2;
	mov.u32 	%r97, _ZZ4gemmPfS_S_iiiE13kernel_shared;
	add.s32 	%r49, %r97, %r96;
	@%p33 bra 	$L__BB0_65;
	ld.shared.f32 	%f210, [%r49+64];
$L__BB0_65:
	setp.ge.s32 	%p34, %r31, %r37;
	@%p34 bra 	$L__BB0_67;
	ld.shared.f32 	%f209, [%r49+68];
$L__BB0_67:
	setp.ge.s32 	%p35, %r33, %r36;
	setp.ge.s32 	%p36, %r31, %r37;
	setp.ge.s32 	%p37, %r31, %r56;
	setp.ge.s32 	%p38, %r33, %r54;
	setp.ge.s32 	%p39, %r45, %r55;
	or.pred  	%p40, %p39, %p38;
	fma.rn.f32 	%f108, %f213, %f212, %f188;
	selp.f32 	%f109, %f188, %f108, %p37;
	selp.f32 	%f110, %f188, %f109, %p40;
	setp.ge.s32 	%p41, %r45, %r38;
	or.pred  	%p42, %p41, %p38;
	fma.rn.f32 	%f111, %f214, %f210, %f110;
	selp.f32 	%f112, %f110, %f111, %p37;
	selp.f32 	%f188, %f110, %f112, %p42;
	fma.rn.f32 	%f113, %f213, %f218, %f187;
	selp.f32 	%f114, %f187, %f113, %p36;
	selp.f32 	%f115, %f187, %f114, %p40;
	fma.rn.f32 	%f116, %f214, %f209, %f115;
	selp.f32 	%f117, %f115, %f116, %p36;
	selp.f32 	%f187, %f115, %f117, %p42;
	or.pred  	%p43, %p39, %p35;
	fma.rn.f32 	%f118, %f215, %f212, %f186;
	selp.f32 	%f119, %f186, %f118, %p37;
	selp.f32 	%f120, %f186, %f119, %p43;
	or.pred  	%p44, %p41, %p35;
	fma.rn.f32 	%f121, %f216, %f210, %f120;
	selp.f32 	%f122, %f120, %f121, %p37;
	selp.f32 	%f186, %f120, %f122, %p44;
	fma.rn.f32 	%f123, %f215, %f218, %f185;
	selp.f32 	%f124, %f185, %f123, %p36;
	selp.f32 	%f125, %f185, %f124, %p43;
	fma.rn.f32 	%f126, %f216, %f209, %f125;
	selp.f32 	%f127, %f125, %f126, %p36;
	selp.f32 	%f185, %f125, %f127, %p44;
	add.s32 	%r154, %r154, 1;
	setp.ne.s32 	%p45, %r154, 4;
	@%p45 bra 	$L__BB0_49;
	add.s32 	%r153, %r153, 1;
	add.s32 	%r100, %r55, 7;
	shr.u32 	%r101, %r100, 3;
	setp.eq.s32 	%p46, %r153, %r101;
	@%p46 bra 	$L__BB0_69;
	bra.uni 	$L__BB0_40;
$L__BB0_69:
	shl.b32 	%r102, %r1, 4;
	mov.u32 	%r103, %tid.x;
	shl.b32 	%r104, %r103, 1;
	add.s32 	%r41, %r102, %r104;
	mov.u32 	%r105, %ctaid.y;
	shl.b32 	%r106, %r105, 4;
	mov.u32 	%r107, %tid.y;
	shl.b32 	%r108, %r107, 1;
	add.s32 	%r109, %r106, %r108;
	setp.lt.s32 	%p47, %r41, %r54;
	mad.lo.s32 	%r43, %r41, %r56, %r109;
	setp.lt.s32 	%p48, %r109, %r56;
	and.pred  	%p49, %p47, %p48;
	mul.wide.s32 	%rd18, %r43, 4;
	add.s64 	%rd7, %rd3, %rd18;
	@%p49 bra 	$L__BB0_70;
	bra.uni 	$L__BB0_71;
$L__BB0_70:
	st.global.f32 	[%rd7], %f188;
$L__BB0_71:
	setp.ge.s32 	%p50, %r41, %r54;
	add.s32 	%r52, %r56, -1;
	setp.ge.s32 	%p51, %r109, %r52;
	or.pred  	%p52, %p50, %p51;
	@%p52 bra 	$L__BB0_73;
	st.global.f32 	[%rd7+4], %f187;
$L__BB0_73:
	setp.ge.s32 	%p53, %r109, %r56;
	add.s32 	%r53, %r54, -1;
	setp.ge.s32 	%p54, %r41, %r53;
	add.s32 	%r110, %r43, %r56;
	mul.wide.s32 	%rd19, %r110, 4;
	add.s64 	%rd9, %rd3, %rd19;
	or.pred  	%p55, %p54, %p53;
	@%p55 bra 	$L__BB0_75;
	st.global.f32 	[%rd9], %f186;
$L__BB0_75:
	setp.ge.s32 	%p56, %r41, %r53;
	setp.ge.s32 	%p57, %r109, %r52;
	or.pred  	%p58, %p56, %p57;
	@%p58 bra 	$L__BB0_77;
	st.global.f32 	[%rd9+4], %f185;
$L__BB0_77:
	ret;

}


// ===== COMPILED SASS (sm_100) =====

	.target	sm_100

	.elftype	@"ET_EXEC"


//--------------------- .note.nv.tkinfo           --------------------------
	.section	.note.nv.tkinfo,"",@"SHT_NOTE"
	.sectionflags	@"SHF_NOTE_NV_TKINFO"
	.tkinfo
        /*0018*/ 	.word	0x00000002
        /*0030*/ 	.string	""
        /*0030*/ 	.string	"ptxas"
        /*0030*/ 	.string	"Cuda compilation tools, release 13.0, V13.0.88"
        /*0030*/ 	.string	"Build cuda_13.0.r13.0/compiler.36424714_0"
        /*0030*/ 	.string	"-arch sm_100 -m 64 "



//--------------------- .note.nv.cuinfo           --------------------------
	.section	.note.nv.cuinfo,"",@"SHT_NOTE"
	.sectionflags	@"SHF_NOTE_NV_CUINFO"
        /*0018*/ 	.short	0x0002
        /*001a*/ 	.short	0x0064
        /*001c*/ 	.short	0x0082
	.zero		2


//--------------------- .nv.info                  --------------------------
	.section	.nv.info,"",@"SHT_CUDA_INFO"
	.align	4


	//----- nvinfo : EIATTR_REGCOUNT
	.align		4
        /*0000*/ 	.byte	0x04, 0x2f
        /*0002*/ 	.short	(.L_1 - .L_0)
	.align		4
.L_0:
        /*0004*/ 	.word	index@(_Z4gemmPfS_S_iii)
        /*0008*/ 	.word	0x00000020


	//----- nvinfo : EIATTR_FRAME_SIZE
	.align		4
.L_1:
        /*000c*/ 	.byte	0x04, 0x11
        /*000e*/ 	.short	(.L_3 - .L_2)
	.align		4
.L_2:
        /*0010*/ 	.word	index@(_Z4gemmPfS_S_iii)
        /*0014*/ 	.word	0x00000000


	//----- nvinfo : EIATTR_MIN_STACK_SIZE
	.align		4
.L_3:
        /*0018*/ 	.byte	0x04, 0x12
        /*001a*/ 	.short	(.L_5 - .L_4)
	.align		4
.L_4:
        /*001c*/ 	.word	index@(_Z4gemmPfS_S_iii)
        /*0020*/ 	.word	0x00000000
.L_5:


//--------------------- .nv.compat                --------------------------
	.section	.nv.compat,"",@"SHT_CUDA_COMPAT_INFO"
	.align	4
        /*0000*/ 	.byte	0x02, 0x09, 0x00, 0x00, 0x02, 0x02, 0x01, 0x00, 0x02, 0x05, 0x05, 0x00, 0x03, 0x07, 0x01, 0x01
        /*0010*/ 	.byte	0x02, 0x03, 0x00, 0x00, 0x02, 0x06, 0x01, 0x00, 0x04, 0x0b, 0x08, 0x00, 0x09, 0x00, 0x00, 0x00
        /*0020*/ 	.byte	0x00, 0x00, 0x00, 0x00


//--------------------- .nv.info._Z4gemmPfS_S_iii --------------------------
	.section	.nv.info._Z4gemmPfS_S_iii,"",@"SHT_CUDA_INFO"
	.sectionflags	@""
	.align	4


	//----- nvinfo : EIATTR_CUDA_API_VERSION
	.align		4
        /*0000*/ 	.byte	0x04, 0x37
        /*0002*/ 	.short	(.L_7 - .L_6)
.L_6:
        /*0004*/ 	.word	0x00000082


	//----- nvinfo : EIATTR_KPARAM_INFO
	.align		4
.L_7:
        /*0008*/ 	.byte	0x04, 0x17
        /*000a*/ 	.short	(.L_9 - .L_8)
.L_8:
        /*000c*/ 	.word	0x00000000
        /*0010*/ 	.short	0x0005
        /*0012*/ 	.short	0x0020
        /*0014*/ 	.byte	0x00, 0xf0, 0x11, 0x00


	//----- nvinfo : EIATTR_KPARAM_INFO
	.align		4
.L_9:
        /*0018*/ 	.byte	0x04, 0x17
        /*001a*/ 	.short	(.L_11 - .L_10)
.L_10:
        /*001c*/ 	.word	0x00000000
        /*0020*/ 	.short	0x0004
        /*0022*/ 	.short	0x001c
        /*0024*/ 	.byte	0x00, 0xf0, 0x11, 0x00


	//----- nvinfo : EIATTR_KPARAM_INFO
	.align		4
.L_11:
        /*0028*/ 	.byte	0x04, 0x17
        /*002a*/ 	.short	(.L_13 - .L_12)
.L_12:
        /*002c*/ 	.word	0x00000000
        /*0030*/ 	.short	0x0003
        /*0032*/ 	.short	0x0018
        /*0034*/ 	.byte	0x00, 0xf0, 0x11, 0x00


	//----- nvinfo : EIATTR_KPARAM_INFO
	.align		4
.L_13:
        /*0038*/ 	.byte	0x04, 0x17
        /*003a*/ 	.short	(.L_15 - .L_14)
.L_14:
        /*003c*/ 	.word	0x00000000
        /*0040*/ 	.short	0x0002
        /*0042*/ 	.short	0x0010
        /*0044*/ 	.byte	0x00, 0xf5, 0x21, 0x00


	//----- nvinfo : EIATTR_KPARAM_INFO
	.align		4
.L_15:
        /*0048*/ 	.byte	0x04, 0x17
        /*004a*/ 	.short	(.L_17 - .L_16)
.L_16:
        /*004c*/ 	.word	0x00000000
        /*0050*/ 	.short	0x0001
        /*0052*/ 	.short	0x0008
        /*0054*/ 	.byte	0x00, 0xf5, 0x21, 0x00


	//----- nvinfo : EIATTR_KPARAM_INFO
	.align		4
.L_17:
        /*0058*/ 	.byte	0x04, 0x17
        /*005a*/ 	.short	(.L_19 - .L_18)
.L_18:
        /*005c*/ 	.word	0x00000000
        /*0060*/ 	.short	0x0000
        /*0062*/ 	.short	0x0000
        /*0064*/ 	.byte	0x00, 0xf5, 0x21, 0x00


	//----- nvinfo : EIATTR_SPARSE_MMA_MASK
	.align		4
.L_19:
        /*0068*/ 	.byte	0x03, 0x50
        /*006a*/ 	.short	0x0000


	//----- nvinfo : EIATTR_MAXREG_COUNT
	.align		4
        /*006c*/ 	.byte	0x03, 0x1b
        /*006e*/ 	.short	0x00ff


	//----- nvinfo : EIATTR_NUM_BARRIERS
	.align		4
        /*0070*/ 	.byte	0x02, 0x4c
        /*0072*/ 	.byte	0x01
	.zero		1


	//----- nvinfo : EIATTR_MERCURY_ISA_VERSION
	.align		4
        /*0074*/ 	.byte	0x03, 0x5f
        /*0076*/ 	.short	0x0101


	//----- nvinfo : EIATTR_INT_WARP_WIDE_INSTR_OFFSETS
	.align		4
        /*0078*/ 	.byte	0x04, 0x31
        /*007a*/ 	.short	(.L_21 - .L_20)


	//   ....[0]....
.L_20:
        /*007c*/ 	.word	0x00000460


	//----- nvinfo : EIATTR_VRC_CTA_INIT_COUNT
	.align		4
.L_21:
        /*0080*/ 	.byte	0x02, 0x4a
	.zero		1
	.zero		1


	//----- nvinfo : EIATTR_EXIT_INSTR_OFFSETS
	.align		4
        /*0084*/ 	.byte	0x04, 0x1c
        /*0086*/ 	.short	(.L_23 - .L_22)


	//   ....[0]....
.L_22:
        /*0088*/ 	.word	0x00001320


	//   ....[1]....
        /*008c*/ 	.word	0x00001340


	//   ....[2]....
        /*0090*/ 	.word	0x00001fe0


	//   ....[3]....
        /*0094*/ 	.word	0x00002000


	//----- nvinfo : EIATTR_CBANK_PARAM_SIZE
	.align		4
.L_23:
        /*0098*/ 	.byte	0x03, 0x19
        /*009a*/ 	.short	0x0024


	//----- nvinfo : EIATTR_PARAM_CBANK
	.align		4
        /*009c*/ 	.byte	0x04, 0x0a
        /*009e*/ 	.short	(.L_25 - .L_24)
	.align		4
.L_24:
        /*00a0*/ 	.word	index@(.nv.constant0._Z4gemmPfS_S_iii)
        /*00a4*/ 	.short	0x0380
        /*00a6*/ 	.short	0x0024


	//----- nvinfo : EIATTR_SW_WAR
	.align		4
.L_25:
        /*00a8*/ 	.byte	0x04, 0x36
        /*00aa*/ 	.short	(.L_27 - .L_26)
.L_26:
        /*00ac*/ 	.word	0x00000008
.L_27:


//--------------------- .nv.callgraph             --------------------------
	.section	.nv.callgraph,"",@"SHT_CUDA_CALLGRAPH"
	.align	4
	.sectionentsize	8
	.align		4
        /*0000*/ 	.word	0x00000000
	.align		4
        /*0004*/ 	.word	0xffffffff
	.align		4
        /*0008*/ 	.word	0x00000000
	.align		4
        /*000c*/ 	.word	0xfffffffe
	.align		4
        /*0010*/ 	.word	0x00000000
	.align		4
        /*0014*/ 	.word	0xfffffffd
	.align		4
        /*0018*/ 	.word	0x00000000
	.align		4
        /*001c*/ 	.word	0xfffffffc


//--------------------- .text._Z4gemmPfS_S_iii    --------------------------
	.section	.text._Z4gemmPfS_S_iii,"ax",@progbits
	.align	128
        .global         _Z4gemmPfS_S_iii
        .type           _Z4gemmPfS_S_iii,@function
        .size           _Z4gemmPfS_S_iii,(.L_x_22 - _Z4gemmPfS_S_iii)
        .other          _Z4gemmPfS_S_iii,@"STO_CUDA_ENTRY STV_DEFAULT"
_Z4gemmPfS_S_iii:
.text._Z4gemmPfS_S_iii:
[----:B------:R-:W-:Y:S01]  /*0000*/  LDC R1, c[0x0][0x37c] ;  /* 0x0000df00ff017b82 */ /* 0x000fe20000000800 */
[----:B------:R-:W0:Y:S01]  /*0010*/  LDCU UR9, c[0x0][0x398] ;  /* 0x00007300ff0977ac */ /* 0x000e220008000800 */
[----:B------:R-:W1:Y:S01]  /*0020*/  S2R R0, SR_CTAID.X ;  /* 0x0000000000007919 */ /* 0x000e620000002500 */
[----:B------:R-:W2:Y:S01]  /*0030*/  LDCU.64 UR14, c[0x0][0x358] ;  /* 0x00006b00ff0e77ac */ /* 0x000ea20008000a00 */
[----:B0-----:R-:W-:-:S04]  /*0040*/  USHF.R.S32.HI UR4, URZ, 0x1f, UR9 ;  /* 0x0000001fff047899 */ /* 0x001fc80008011409 */
[----:B------:R-:W-:-:S04]  /*0050*/  ULEA.HI UR4, UR4, UR9, URZ, 0x4 ;  /* 0x0000000904047291 */ /* 0x000fc8000f8f20ff */
[----:B------:R-:W-:-:S06]  /*0060*/  USHF.R.S32.HI UR4, URZ, 0x4, UR4 ;  /* 0x00000004ff047899 */ /* 0x000fcc0008011404 */
[----:B-1----:R-:W-:-:S13]  /*0070*/  ISETP.GE.AND P0, PT, R0, UR4, PT ;  /* 0x0000000400007c0c */ /* 0x002fda000bf06270 */
[----:B--2---:R-:W-:Y:S05]  /*0080*/  @!P0 BRA `(.L_x_0) ;  /* 0x0000001000b08947 */ /* 0x004fea0003800000 */
[----:B------:R-:W0:Y:S01]  /*0090*/  LDCU UR11, c[0x0][0x39c] ;  /* 0x00007380ff0b77ac */ /* 0x000e220008000800 */
[----:B------:R-:W-:Y:S01]  /*00a0*/  CS2R R2, SRZ ;  /* 0x0000000000027805 */ /* 0x000fe2000001ff00 */
[----:B------:R-:W-:Y:S02]  /*00b0*/  IMAD.MOV.U32 R4, RZ, RZ, RZ ;  /* 0x000000ffff047224 */ /* 0x000fe400078e00ff */
[----:B------:R-:W-:Y:S01]  /*00c0*/  IMAD.MOV.U32 R19, RZ, RZ, RZ ;  /* 0x000000ffff137224 */ /* 0x000fe200078e00ff */
[----:B------:R-:W1:Y:S01]  /*00d0*/  LDCU UR10, c[0x0][0x3a0] ;  /* 0x00007400ff0a77ac */ /* 0x000e620008000800 */
[----:B0-----:R-:W-:-:S09]  /*00e0*/  UISETP.GT.AND UP0, UPT, UR11, URZ, UPT ;  /* 0x000000ff0b00728c */ /* 0x001fd2000bf04270 */
[----:B-1----:R-:W-:Y:S05]  /*00f0*/  BRA.U !UP0, `(.L_x_1) ;  /* 0x0000001108287547 */ /* 0x002fea000b800000 */
[----:B------:R-:W0:Y:S01]  /*0100*/  S2R R5, SR_TID.Y ;  /* 0x0000000000057919 */ /* 0x000e220000002200 */
[----:B------:R-:W1:Y:S01]  /*0110*/  S2UR UR8, SR_CgaCtaId ;  /* 0x00000000000879c3 */ /* 0x000e620000008800 */
[----:B------:R-:W-:Y:S01]  /*0120*/  UMOV UR4, 0x400 ;  /* 0x0000040000047882 */ /* 0x000fe20000000000 */
[----:B------:R-:W-:Y:S01]  /*0130*/  IMAD.SHL.U32 R10, R0, 0x10, RZ ;  /* 0x00000010000a7824 */ /* 0x000fe200078e00ff */
[----:B------:R-:W2:Y:S01]  /*0140*/  S2R R6, SR_TID.X ;  /* 0x0000000000067919 */ /* 0x000ea20000002100 */
[----:B------:R-:W-:Y:S01]  /*0150*/  UIADD3 UR7, UPT, UPT, UR11, 0x7, URZ ;  /* 0x000000070b077890 */ /* 0x000fe2000fffe0ff */
[----:B------:R-:W-:Y:S01]  /*0160*/  CS2R R2, SRZ ;  /* 0x0000000000027805 */ /* 0x000fe2000001ff00 */
[----:B------:R-:W-:Y:S01]  /*0170*/  IMAD.MOV.U32 R4, RZ, RZ, RZ ;  /* 0x000000ffff047224 */ /* 0x000fe200078e00ff */
[----:B------:R-:W3:Y:S01]  /*0180*/  S2R R14, SR_CTAID.Y ;  /* 0x00000000000e7919 */ /* 0x000ee20000002600 */
[----:B------:R-:W-:Y:S01]  /*0190*/  IMAD.MOV.U32 R19, RZ, RZ, RZ ;  /* 0x000000ffff137224 */ /* 0x000fe200078e00ff */
[----:B------:R-:W-:-:S02]  /*01a0*/  UIADD3 UR6, UPT, UPT, UR10, -0x1, URZ ;  /* 0xffffffff0a067890 */ /* 0x000fc4000fffe0ff */
[----:B------:R-:W-:Y:S02]  /*01b0*/  UIADD3 UR5, UPT, UPT, UR9, -0x1, URZ ;  /* 0xffffffff09057890 */ /* 0x000fe4000fffe0ff */
[----:B------:R-:W-:Y:S01]  /*01c0*/  UIADD3 UR16, UPT, UPT, UR11, -0x1, URZ ;  /* 0xffffffff0b107890 */ /* 0x000fe2000fffe0ff */
[----:B------:R-:W4:Y:S01]  /*01d0*/  LDCU UR10, c[0x0][0x3a0] ;  /* 0x00007400ff0a77ac */ /* 0x000f220008000800 */
[----:B------:R-:W2:Y:S01]  /*01e0*/  LDCU UR19, c[0x0][0x39c] ;  /* 0x00007380ff1377ac */ /* 0x000ea20008000800 */
[----:B------:R-:W2:Y:S01]  /*01f0*/  LDCU UR9, c[0x0][0x398] ;  /* 0x00007300ff0977ac */ /* 0x000ea20008000800 */
[----:B-1----:R-:W-:Y:S02]  /*0200*/  ULEA UR4, UR8, UR4, 0x18 ;  /* 0x0000000408047291 */ /* 0x002fe4000f8ec0ff */
[----:B------:R-:W-:Y:S01]  /*0210*/  USHF.R.U32.HI UR8, URZ, 0x3, UR7 ;  /* 0x00000003ff087899 */ /* 0x000fe20008011607 */
[C---:B0-----:R-:W-:Y:S02]  /*0220*/  IMAD.SHL.U32 R7, R5.reuse, 0x2, RZ ;  /* 0x0000000205077824 */ /* 0x041fe400078e00ff */
[----:B--2---:R-:W-:Y:S01]  /*0230*/  IMAD R12, R5, 0x10, R6 ;  /* 0x00000010050c7824 */ /* 0x004fe200078e0206 */
[C---:B------:R-:W-:Y:S01]  /*0240*/  IADD3 R9, PT, PT, -R6.reuse, UR11, RZ ;  /* 0x0000000b06097c10 */ /* 0x040fe2000fffe1ff */
[----:B------:R-:W-:-:S02]  /*0250*/  IMAD R8, R6, 0x2, R10 ;  /* 0x0000000206087824 */ /* 0x000fc400078e020a */
[--C-:B------:R-:W-:Y:S01]  /*0260*/  IMAD.IADD R10, R10, 0x1, R7.reuse ;  /* 0x000000010a0a7824 */ /* 0x100fe200078e0207 */
[----:B------:R-:W-:Y:S01]  /*0270*/  LEA R12, R12, UR4, 0x2 ;  /* 0x000000040c0c7c11 */ /* 0x000fe2000f8e10ff */
[----:B---3--:R-:W-:Y:S01]  /*0280*/  IMAD R11, R14, 0x10, R7 ;  /* 0x000000100e0b7824 */ /* 0x008fe200078e0207 */
[----:B----4-:R-:W-:-:S06]  /*0290*/  UMOV UR4, URZ ;  /* 0x000000ff00047c82 */ /* 0x010fcc0008000000 */
.L_x_10:
[----:B------:R-:W-:-:S06]  /*02a0*/  USHF.L.U32 UR11, UR4, 0x3, URZ ;  /* 0x00000003040b7899 */ /* 0x000fcc00080006ff */
[----:B------:R-:W-:Y:S01]  /*02b0*/  ISETP.LE.AND P0, PT, R9, UR11, PT ;  /* 0x0000000b09007c0c */ /* 0x000fe2000bf03270 */
[----:B------:R-:W-:-:S03]  /*02c0*/  VIADD R13, R6, UR11 ;  /* 0x0000000b060d7c36 */ /* 0x000fc60008000000 */
[C---:B------:R-:W-:Y:S02]  /*02d0*/  ISETP.GE.OR P1, PT, R10.reuse, UR9, P0 ;  /* 0x000000090a007c0c */ /* 0x040fe40008726670 */
[----:B------:R-:W-:-:S11]  /*02e0*/  ISETP.GE.OR P2, PT, R10, UR5, P0 ;  /* 0x000000050a007c0c */ /* 0x000fd60008746670 */
[----:B------:R-:W0:Y:S01]  /*02f0*/  @!P1 LDC.64 R14, c[0x0][0x380] ;  /* 0x0000e000ff0e9b82 */ /* 0x000e220000000a00 */
[----:B------:R-:W-:-:S07]  /*0300*/  @!P1 IMAD R29, R10, UR19, R13 ;  /* 0x000000130a1d9c24 */ /* 0x000fce000f8e020d */
[----:B------:R-:W1:Y:S01]  /*0310*/  @!P2 LDC R27, c[0x0][0x39c] ;  /* 0x0000e700ff1bab82 */ /* 0x000e620000000800 */
[----:B0-----:R-:W-:-:S07]  /*0320*/  @!P1 IMAD.WIDE R28, R29, 0x4, R14 ;  /* 0x000000041d1c9825 */ /* 0x001fce00078e020e */
[----:B------:R-:W0:Y:S01]  /*0330*/  @!P2 LDC.64 R14, c[0x0][0x380] ;  /* 0x0000e000ff0eab82 */ /* 0x000e220000000a00 */
[----:B------:R-:W-:Y:S01]  /*0340*/  ISETP.GE.OR P3, PT, R11, UR10, P0 ;  /* 0x0000000a0b007c0c */ /* 0x000fe20008766670 */
[----:B------:R-:W2:Y:S01]  /*0350*/  @!P1 LDG.E.CONSTANT R29, desc[UR14][R28.64] ;  /* 0x0000000e1c1d9981 */ /* 0x000ea2000c1e9900 */
[----:B-1----:R-:W-:-:S05]  /*0360*/  @!P2 IMAD R27, R10, R27, R27 ;  /* 0x0000001b0a1ba224 */ /* 0x002fca00078e021b */
[----:B------:R-:W-:-:S05]  /*0370*/  @!P2 IADD3 R27, PT, PT, R27, UR11, R6 ;  /* 0x0000000b1b1bac10 */ /* 0x000fca000fffe006 */
[----:B0-----:R-:W-:Y:S02]  /*0380*/  @!P2 IMAD.WIDE R26, R27, 0x4, R14 ;  /* 0x000000041b1aa825 */ /* 0x001fe400078e020e */
[----:B------:R-:W0:Y:S04]  /*0390*/  LDC.64 R14, c[0x0][0x388] ;  /* 0x0000e200ff0e7b82 */ /* 0x000e280000000a00 */
[----:B------:R1:W3:Y:S01]  /*03a0*/  @!P2 LDG.E.CONSTANT R27, desc[UR14][R26.64] ;  /* 0x0000000e1a1ba981 */ /* 0x0002e2000c1e9900 */
[----:B------:R-:W-:Y:S01]  /*03b0*/  ISETP.GE.OR P0, PT, R11, UR6, P0 ;  /* 0x000000060b007c0c */ /* 0x000fe20008706670 */
[----:B------:R-:W-:-:S04]  /*03c0*/  IMAD R13, R13, UR10, R11 ;  /* 0x0000000a0d0d7c24 */ /* 0x000fc8000f8e020b */
[----:B0-----:R-:W-:-:S05]  /*03d0*/  IMAD.WIDE R14, R13, 0x4, R14 ;  /* 0x000000040d0e7825 */ /* 0x001fca00078e020e */
[----:B------:R-:W4:Y:S04]  /*03e0*/  @!P3 LDG.E.CONSTANT R24, desc[UR14][R14.64] ;  /* 0x0000000e0e18b981 */ /* 0x000f28000c1e9900 */
[----:B------:R0:W5:Y:S01]  /*03f0*/  @!P0 LDG.E.CONSTANT R28, desc[UR14][R14.64+0x4] ;  /* 0x0000040e0e1c8981 */ /* 0x000162000c1e9900 */
[----:B------:R-:W0:Y:S01]  /*0400*/  S2UR UR13, SR_CgaCtaId ;  /* 0x00000000000d79c3 */ /* 0x000e220000008800 */
[----:B------:R-:W-:Y:S01]  /*0410*/  @!P0 MOV R13, 0x400 ;  /* 0x00000400000d8802 */ /* 0x000fe20000000f00 */
[----:B------:R-:W-:Y:S01]  /*0420*/  UISETP.GE.AND UP0, UPT, UR11, UR19, UPT ;  /* 0x000000130b00728c */ /* 0x000fe2000bf06270 */
[----:B-1----:R-:W1:Y:S01]  /*0430*/  @!P0 S2R R26, SR_CgaCtaId ;  /* 0x00000000001a8919 */ /* 0x002e620000008800 */
[----:B------:R-:W-:Y:S02]  /*0440*/  UISETP.GE.AND UP1, UPT, UR11, UR16, UPT ;  /* 0x000000100b00728c */ /* 0x000fe4000bf26270 */
[----:B------:R-:W-:Y:S01]  /*0450*/  @!P0 VIADD R13, R13, 0x200 ;  /* 0x000002000d0d8836 */ /* 0x000fe20000000000 */
[----:B------:R-:W-:Y:S01]  /*0460*/  VOTEU.ALL UP2, P3 ;  /* 0x0000000000ff7886 */ /* 0x000fe20001840000 */
[----:B------:R-:W-:-:S04]  /*0470*/  UMOV UR12, 0x400 ;  /* 0x00000400000c7882 */ /* 0x000fc80000000000 */
[----:B------:R-:W-:-:S04]  /*0480*/  @!UP2 UIADD3 UR7, UPT, UPT, UR12, 0x200, URZ ;  /* 0x000002000c07a890 */ /* 0x000fc8000fffe0ff */
[----:B0-----:R-:W-:Y:S02]  /*0490*/  @!UP2 ULEA UR7, UR13, UR7, 0x18 ;  /* 0x000000070d07a291 */ /* 0x001fe4000f8ec0ff */
[----:B------:R-:W-:Y:S01]  /*04a0*/  ULEA UR20, UR13, UR12, 0x18 ;  /* 0x0000000c0d147291 */ /* 0x000fe2000f8ec0ff */
[----:B-1----:R-:W-:Y:S01]  /*04b0*/  @!P0 LEA R26, R26, R13, 0x18 ;  /* 0x0000000d1a1a8211 */ /* 0x002fe200078ec0ff */
[----:B------:R-:W-:Y:S01]  /*04c0*/  @!P0 IMAD R13, R6, 0x10, R7 ;  /* 0x00000010060d8824 */ /* 0x000fe200078e0207 */
[----:B--2---:R0:W-:Y:S01]  /*04d0*/  @!P1 STS [R12], R29 ;  /* 0x0000001d0c009388 */ /* 0x0041e20000000800 */
[----:B------:R-:W-:-:S04]  /*04e0*/  PLOP3.LUT P1, PT, PT, PT, UP1, 0x80, 0x8 ;  /* 0x000000000008781c */ /* 0x000fc80003f2f018 */
[C---:B------:R-:W-:Y:S02]  /*04f0*/  ISETP.GE.OR P5, PT, R8.reuse, UR9, P1 ;  /* 0x0000000908007c0c */ /* 0x040fe40008fa6670 */
[----:B------:R-:W-:Y:S01]  /*0500*/  ISETP.GE.OR P1, PT, R8, UR5, P1 ;  /* 0x0000000508007c0c */ /* 0x000fe20008f26670 */
[----:B0-----:R-:W-:Y:S01]  /*0510*/  @!P0 IMAD R29, R13, 0x4, R26 ;  /* 0x000000040d1d8824 */ /* 0x001fe200078e021a */
[C---:B------:R-:W-:Y:S01]  /*0520*/  LEA R26, R6.reuse, UR20, 0x6 ;  /* 0x00000014061a7c11 */ /* 0x040fe2000f8e30ff */
[----:B------:R-:W-:-:S05]  /*0530*/  @!P3 IMAD R13, R6, 0x10, R7 ;  /* 0x00000010060db824 */ /* 0x000fca00078e0207 */
[----:B------:R-:W-:Y:S01]  /*0540*/  @!P3 LEA R15, R13, UR7, 0x2 ;  /* 0x000000070d0fbc11 */ /* 0x000fe2000f8e10ff */
[----:B------:R-:W-:Y:S01]  /*0550*/  IMAD.U32 R13, RZ, RZ, UR19 ;  /* 0x00000013ff0d7e24 */ /* 0x000fe2000f8e00ff */
[----:B---3--:R0:W-:Y:S01]  /*0560*/  @!P2 STS [R12+0x20], R27 ;  /* 0x0000201b0c00a388 */ /* 0x0081e20000000800 */
[----:B------:R-:W-:-:S04]  /*0570*/  PLOP3.LUT P2, PT, PT, PT, UP0, 0x80, 0x8 ;  /* 0x000000000008781c */ /* 0x000fc80003f4f008 */
[C---:B------:R-:W-:Y:S02]  /*0580*/  ISETP.GE.OR P4, PT, R8.reuse, UR9, P2 ;  /* 0x0000000908007c0c */ /* 0x040fe40009786670 */
[C---:B------:R-:W-:Y:S01]  /*0590*/  ISETP.GE.OR P2, PT, R8.reuse, UR5, P2 ;  /* 0x0000000508007c0c */ /* 0x040fe20009746670 */
[----:B----4-:R0:W-:Y:S04]  /*05a0*/  @!P3 STS [R15], R24 ;  /* 0x000000180f00b388 */ /* 0x0101e80000000800 */
[----:B-----5:R0:W-:Y:S01]  /*05b0*/  @!P0 STS [R29+0x4], R28 ;  /* 0x0000041c1d008388 */ /* 0x0201e20000000800 */
[----:B------:R-:W-:-:S05]  /*05c0*/  ISETP.GE.AND P0, PT, R8, UR9, PT ;  /* 0x0000000908007c0c */ /* 0x000fca000bf06270 */
[----:B------:R0:W1:Y:S04]  /*05d0*/  @!P4 LDS R16, [R26] ;  /* 0x000000001a10c984 */ /* 0x0000680000000800 */
[----:B------:R0:W2:Y:S04]  /*05e0*/  @!P5 LDS R18, [R26+0x4] ;  /* 0x000004001a12d984 */ /* 0x0000a80000000800 */
[----:B------:R0:W3:Y:S01]  /*05f0*/  @!P2 LDS R17, [R26+0x20] ;  /* 0x000020001a11a984 */ /* 0x0000e20000000800 */
[----:B------:R-:W-:Y:S01]  /*0600*/  ISETP.LE.OR P2, PT, R13, UR11, P0 ;  /* 0x0000000b0d007c0c */ /* 0x000fe20008743670 */
[----:B------:R-:W-:-:S12]  /*0610*/  BRA.U UP0, `(.L_x_2) ;  /* 0x00000001001c7547 */ /* 0x000fd8000b800000 */
[----:B------:R-:W-:Y:S01]  /*0620*/  UIADD3 UR7, UPT, UPT, UR12, 0x200, URZ ;  /* 0x000002000c077890 */ /* 0x000fe2000fffe0ff */
[C---:B------:R-:W-:Y:S02]  /*0630*/  ISETP.GE.AND P3, PT, R11.reuse, UR10, PT ;  /* 0x0000000a0b007c0c */ /* 0x040fe4000bf66270 */
[----:B------:R-:W-:Y:S01]  /*0640*/  ISETP.GE.AND P4, PT, R11, UR6, PT ;  /* 0x000000060b007c0c */ /* 0x000fe2000bf86270 */
[----:B------:R-:W-:-:S06]  /*0650*/  ULEA UR7, UR13, UR7, 0x18 ;  /* 0x000000070d077291 */ /* 0x000fcc000f8ec0ff */
[----:B------:R-:W-:-:S05]  /*0660*/  LEA R14, R5, UR7, 0x3 ;  /* 0x00000007050e7c11 */ /* 0x000fca000f8e18ff */
[----:B------:R4:W0:Y:S04]  /*0670*/  @!P3 LDS R21, [R14] ;  /* 0x000000000e15b984 */ /* 0x0008280000000800 */
[----:B------:R4:W0:Y:S02]  /*0680*/  @!P4 LDS R22, [R14+0x4] ;  /* 0x000004000e16c984 */ /* 0x0008240000000800 */
.L_x_2:
[----:B------:R-:W-:Y:S05]  /*0690*/  BRA.U UP1, `(.L_x_3) ;  /* 0x00000001011c7547 */ /* 0x000fea000b800000 */
[----:B------:R-:W-:Y:S01]  /*06a0*/  UIADD3 UR7, UPT, UPT, UR12, 0x200, URZ ;  /* 0x000002000c077890 */ /* 0x000fe2000fffe0ff */
[C---:B------:R-:W-:Y:S02]  /*06b0*/  ISETP.GE.AND P3, PT, R11.reuse, UR10, PT ;  /* 0x0000000a0b007c0c */ /* 0x040fe4000bf66270 */
[----:B------:R-:W-:Y:S01]  /*06c0*/  ISETP.GE.AND P4, PT, R11, UR6, PT ;  /* 0x000000060b007c0c */ /* 0x000fe2000bf86270 */
[----:B------:R-:W-:-:S06]  /*06d0*/  ULEA UR7, UR13, UR7, 0x18 ;  /* 0x000000070d077291 */ /* 0x000fcc000f8ec0ff */
[----:B----4-:R-:W-:-:S05]  /*06e0*/  LEA R14, R5, UR7, 0x3 ;  /* 0x00000007050e7c11 */ /* 0x010fca000f8e18ff */
[----:B------:R4:W0:Y:S04]  /*06f0*/  @!P3 LDS R23, [R14+0x40] ;  /* 0x000040000e17b984 */ /* 0x0008280000000800 */
[----:B------:R4:W0:Y:S02]  /*0700*/  @!P4 LDS R25, [R14+0x44] ;  /* 0x000044000e19c984 */ /* 0x0008240000000800 */
.L_x_3:
[----:B------:R5:W5:Y:S01]  /*0710*/  @!P1 LDS R20, [R26+0x24] ;  /* 0x000024001a149984 */ /* 0x000b620000000800 */
[----:B------:R-:W-:Y:S01]  /*0720*/  ISETP.GE.AND P1, PT, R8, UR5, PT ;  /* 0x0000000508007c0c */ /* 0x000fe2000bf26270 */
[C---:B01--4-:R-:W-:Y:S01]  /*0730*/  FFMA R14, R16.reuse, R21, R19 ;  /* 0x00000015100e7223 */ /* 0x053fe20000000013 */
[----:B------:R-:W-:Y:S01]  /*0740*/  ISETP.GE.AND P4, PT, R11, UR10, PT ;  /* 0x0000000a0b007c0c */ /* 0x000fe2000bf86270 */
[----:B------:R-:W-:Y:S02]  /*0750*/  UIADD3 UR17, UPT, UPT, UR11, 0x2, URZ ;  /* 0x000000020b117890 */ /* 0x000fe4000fffe0ff */
[----:B------:R-:W-:Y:S01]  /*0760*/  ISETP.LE.OR P6, PT, R13, UR11, P1 ;  /* 0x0000000b0d007c0c */ /* 0x000fe20008fc3670 */
[----:B------:R-:W-:Y:S01]  /*0770*/  FFMA R15, R16, R22, R4 ;  /* 0x00000016100f7223 */ /* 0x000fe20000000004 */
[----:B------:R-:W-:Y:S01]  /*0780*/  @!P2 FSEL R19, R19, R14, P4 ;  /* 0x0000000e1313a208 */ /* 0x000fe20002000000 */
[----:B------:R-:W-:Y:S01]  /*0790*/  IMAD.MOV.U32 R14, RZ, RZ, R3 ;  /* 0x000000ffff0e7224 */ /* 0x000fe200078e0003 */
[----:B------:R-:W-:Y:S01]  /*07a0*/  ISETP.GE.AND P5, PT, R11, UR6, PT ;  /* 0x000000060b007c0c */ /* 0x000fe2000bfa6270 */
[----:B------:R-:W-:Y:S01]  /*07b0*/  UISETP.GE.AND UP0, UPT, UR17, UR19, UPT ;  /* 0x000000131100728c */ /* 0x000fe2000bf06270 */
[----:B------:R-:W-:-:S02]  /*07c0*/  IMAD.U32 R3, RZ, RZ, UR16 ;  /* 0x00000010ff037e24 */ /* 0x000fc4000f8e00ff */
[C---:B---3--:R-:W-:Y:S01]  /*07d0*/  FFMA R27, R17.reuse, R22, R2 ;  /* 0x00000016111b7223 */ /* 0x048fe20000000002 */
[----:B------:R-:W-:Y:S01]  /*07e0*/  @!P2 FSEL R4, R4, R15, P5 ;  /* 0x0000000f0404a208 */ /* 0x000fe20002800000 */
[----:B------:R-:W-:Y:S01]  /*07f0*/  FFMA R15, R17, R21, R14 ;  /* 0x00000015110f7223 */ /* 0x000fe2000000000e */
[----:B------:R-:W-:Y:S01]  /*0800*/  UISETP.GE.AND UP1, UPT, UR17, UR16, UPT ;  /* 0x000000101100728c */ /* 0x000fe2000bf26270 */
[----:B------:R-:W-:Y:S01]  /*0810*/  ISETP.LE.OR P2, PT, R3, UR11, P0 ;  /* 0x0000000b03007c0c */ /* 0x000fe20008743670 */
[----:B--2---:R-:W-:Y:S01]  /*0820*/  FFMA R24, R18, R23, R19 ;  /* 0x0000001712187223 */ /* 0x004fe20000000013 */
[----:B------:R-:W-:Y:S02]  /*0830*/  PLOP3.LUT P3, PT, PT, PT, UP0, 0x80, 0x8 ;  /* 0x000000000008781c */ /* 0x000fe40003f6f008 */
[----:B------:R-:W-:Y:S01]  /*0840*/  @!P6 FSEL R14, R14, R15, P4 ;  /* 0x0000000f0e0ee208 */ /* 0x000fe20002000000 */
[----:B------:R-:W-:Y:S01]  /*0850*/  FFMA R15, R18, R25, R4 ;  /* 0x00000019120f7223 */ /* 0x000fe20000000004 */
[----:B------:R-:W-:-:S02]  /*0860*/  @!P6 FSEL R2, R2, R27, P5 ;  /* 0x0000001b0202e208 */ /* 0x000fc40002800000 */
[----:B------:R-:W-:Y:S02]  /*0870*/  ISETP.GE.OR P6, PT, R8, UR9, P3 ;  /* 0x0000000908007c0c */ /* 0x000fe40009fc6670 */
[----:B-----5:R-:W-:Y:S02]  /*0880*/  LEA R26, R6, 0x2, 0x4 ;  /* 0x00000002061a7811 */ /* 0x020fe400078e20ff */
[----:B------:R-:W-:Y:S02]  /*0890*/  ISETP.GE.OR P3, PT, R8, UR5, P3 ;  /* 0x0000000508007c0c */ /* 0x000fe40009f66670 */
[----:B------:R-:W-:Y:S02]  /*08a0*/  LEA R26, R26, UR20, 0x2 ;  /* 0x000000141a1a7c11 */ /* 0x000fe4000f8e10ff */
[----:B------:R-:W-:Y:S02]  /*08b0*/  @!P2 FSEL R19, R19, R24, P4 ;  /* 0x000000181313a208 */ /* 0x000fe40002000000 */
[----:B------:R-:W-:-:S02]  /*08c0*/  @!P2 FSEL R4, R4, R15, P5 ;  /* 0x0000000f0404a208 */ /* 0x000fc40002800000 */
[----:B------:R-:W-:Y:S01]  /*08d0*/  PLOP3.LUT P2, PT, PT, PT, UP1, 0x80, 0x8 ;  /* 0x000000000008781c */ /* 0x000fe20003f4f018 */
[----:B------:R0:W1:Y:S03]  /*08e0*/  @!P6 LDS R16, [R26] ;  /* 0x000000001a10e984 */ /* 0x0000660000000800 */
[----:B------:R-:W-:Y:S01]  /*08f0*/  ISETP.GE.OR P6, PT, R8, UR9, P2 ;  /* 0x0000000908007c0c */ /* 0x000fe200097c6670 */
[----:B------:R-:W-:Y:S01]  /*0900*/  FFMA R15, R20, R23, R14 ;  /* 0x00000017140f7223 */ /* 0x000fe2000000000e */
[----:B------:R-:W-:Y:S01]  /*0910*/  ISETP.GE.OR P2, PT, R8, UR5, P2 ;  /* 0x0000000508007c0c */ /* 0x000fe20009746670 */
[----:B------:R-:W-:Y:S01]  /*0920*/  FFMA R27, R20, R25, R2 ;  /* 0x00000019141b7223 */ /* 0x000fe20000000002 */
[----:B------:R0:W2:Y:S01]  /*0930*/  @!P3 LDS R17, [R26+0x20] ;  /* 0x000020001a11b984 */ /* 0x0000a20000000800 */
[----:B------:R-:W-:-:S08]  /*0940*/  ISETP.LE.OR P3, PT, R13, UR17, P0 ;  /* 0x000000110d007c0c */ /* 0x000fd00008763670 */
[----:B------:R0:W3:Y:S04]  /*0950*/  @!P6 LDS R18, [R26+0x4] ;  /* 0x000004001a12e984 */ /* 0x0000e80000000800 */
[----:B------:R0:W4:Y:S01]  /*0960*/  @!P2 LDS R20, [R26+0x24] ;  /* 0x000024001a14a984 */ /* 0x0001220000000800 */
[----:B------:R-:W-:-:S13]  /*0970*/  ISETP.LE.OR P2, PT, R3, UR11, P1 ;  /* 0x0000000b03007c0c */ /* 0x000fda0008f43670 */
[----:B------:R-:W-:Y:S01]  /*0980*/  @!P2 FSEL R14, R14, R15, P4 ;  /* 0x0000000f0e0ea208 */ /* 0x000fe20002000000 */
[----:B------:R-:W-:Y:S01]  /*0990*/  VIADD R15, R7, 0x20 ;  /* 0x00000020070f7836 */ /* 0x000fe20000000000 */
[----:B------:R-:W-:Y:S01]  /*09a0*/  @!P2 FSEL R2, R2, R27, P5 ;  /* 0x0000001b0202a208 */ /* 0x000fe20002800000 */
[----:B0-----:R-:W-:Y:S06]  /*09b0*/  BRA.U UP0, `(.L_x_4) ;  /* 0x0000000100147547 */ /* 0x001fec000b800000 */
[----:B------:R-:W-:-:S04]  /*09c0*/  UIADD3 UR7, UPT, UPT, UR12, 0x200, URZ ;  /* 0x000002000c077890 */ /* 0x000fc8000fffe0ff */
[----:B------:R-:W-:-:S06]  /*09d0*/  ULEA UR7, UR13, UR7, 0x18 ;  /* 0x000000070d077291 */ /* 0x000fcc000f8ec0ff */
[----:B------:R-:W-:-:S05]  /*09e0*/  LEA R24, R15, UR7, 0x2 ;  /* 0x000000070f187c11 */ /* 0x000fca000f8e10ff */
[----:B------:R0:W0:Y:S04]  /*09f0*/  @!P4 LDS R21, [R24] ;  /* 0x000000001815c984 */ /* 0x0000280000000800 */
[----:B------:R0:W0:Y:S02]  /*0a00*/  @!P5 LDS R22, [R24+0x4] ;  /* 0x000004001816d984 */ /* 0x0000240000000800 */
.L_x_4:
[----:B------:R-:W-:Y:S05]  /*0a10*/  BRA.U UP1, `(.L_x_5) ;  /* 0x0000000101147547 */ /* 0x000fea000b800000 */
[----:B------:R-:W-:-:S04]  /*0a20*/  UIADD3 UR7, UPT, UPT, UR12, 0x200, URZ ;  /* 0x000002000c077890 */ /* 0x000fc8000fffe0ff */
[----:B------:R-:W-:-:S06]  /*0a30*/  ULEA UR7, UR13, UR7, 0x18 ;  /* 0x000000070d077291 */ /* 0x000fcc000f8ec0ff */
[----:B------:R-:W-:-:S05]  /*0a40*/  LEA R15, R15, UR7, 0x2 ;  /* 0x000000070f0f7c11 */ /* 0x000fca000f8e10ff */
[----:B------:R0:W0:Y:S04]  /*0a50*/  @!P4 LDS R23, [R15+0x40] ;  /* 0x000040000f17c984 */ /* 0x0000280000000800 */
[----:B------:R0:W0:Y:S02]  /*0a60*/  @!P5 LDS R25, [R15+0x44] ;  /* 0x000044000f19d984 */ /* 0x0000240000000800 */
.L_x_5:
[----:B------:R-:W-:Y:S01]  /*0a70*/  ISETP.LE.OR P2, PT, R13, UR17, P1 ;  /* 0x000000110d007c0c */ /* 0x000fe20008f43670 */
[C---:B01----:R-:W-:Y:S01]  /*0a80*/  FFMA R24, R16.reuse, R21, R19 ;  /* 0x0000001510187223 */ /* 0x043fe20000000013 */
[-C--:B------:R-:W-:Y:S01]  /*0a90*/  FFMA R15, R16, R22.reuse, R4 ;  /* 0x00000016100f7223 */ /* 0x080fe20000000004 */
[----:B--2---:R-:W-:Y:S01]  /*0aa0*/  FFMA R27, R17, R22, R2 ;  /* 0x00000016111b7223 */ /* 0x004fe20000000002 */
[----:B------:R-:W-:Y:S01]  /*0ab0*/  UIADD3 UR18, UPT, UPT, UR11, 0x4, URZ ;  /* 0x000000040b127890 */ /* 0x000fe2000fffe0ff */
[----:B------:R-:W-:Y:S02]  /*0ac0*/  ISETP.LE.OR P6, PT, R3, UR17, P1 ;  /* 0x0000001103007c0c */ /* 0x000fe40008fc3670 */
[----:B------:R-:W-:Y:S02]  /*0ad0*/  @!P3 FSEL R19, R19, R24, P4 ;  /* 0x000000181313b208 */ /* 0x000fe40002000000 */
[----:B------:R-:W-:Y:S01]  /*0ae0*/  @!P3 FSEL R4, R4, R15, P5 ;  /* 0x0000000f0404b208 */ /* 0x000fe20002800000 */
[----:B------:R-:W-:Y:S01]  /*0af0*/  FFMA R15, R17, R21, R14 ;  /* 0x00000015110f7223 */ /* 0x000fe2000000000e */
[----:B------:R-:W-:Y:S01]  /*0b00*/  ISETP.LE.OR P3, PT, R3, UR17, P0 ;  /* 0x0000001103007c0c */ /* 0x000fe20008763670 */
[----:B---3--:R-:W-:Y:S01]  /*0b10*/  FFMA R24, R18, R23, R19 ;  /* 0x0000001712187223 */ /* 0x008fe20000000013 */
[----:B------:R-:W-:-:S02]  /*0b20*/  @!P2 FSEL R2, R2, R27, P5 ;  /* 0x0000001b0202a208 */ /* 0x000fc40002800000 */
[----:B------:R-:W-:Y:S01]  /*0b30*/  @!P2 FSEL R14, R14, R15, P4 ;  /* 0x0000000f0e0ea208 */ /* 0x000fe20002000000 */
[-C--:B------:R-:W-:Y:S01]  /*0b40*/  FFMA R15, R18, R25.reuse, R4 ;  /* 0x00000019120f7223 */ /* 0x080fe20000000004 */
[----:B------:R-:W-:Y:S01]  /*0b50*/  ISETP.LE.AND P2, PT, R13, UR18, PT ;  /* 0x000000120d007c0c */ /* 0x000fe2000bf43270 */
[----:B----4-:R-:W-:-:S05]  /*0b60*/  FFMA R27, R20, R25, R2 ;  /* 0x00000019141b7223 */ /* 0x010fca0000000002 */
[----:B------:R-:W-:Y:S02]  /*0b70*/  @!P6 FSEL R2, R2, R27, P5 ;  /* 0x0000001b0202e208 */ /* 0x000fe40002800000 */
[----:B------:R-:W-:Y:S02]  /*0b80*/  @!P3 FSEL R19, R19, R24, P4 ;  /* 0x000000181313b208 */ /* 0x000fe40002000000 */
[----:B------:R-:W-:Y:S01]  /*0b90*/  @!P3 FSEL R4, R4, R15, P5 ;  /* 0x0000000f0404b208 */ /* 0x000fe20002800000 */
[----:B------:R-:W-:Y:S01]  /*0ba0*/  FFMA R15, R20, R23, R14 ;  /* 0x00000017140f7223 */ /* 0x000fe2000000000e */
[----:B------:R-:W-:Y:S02]  /*0bb0*/  ISETP.GE.OR P3, PT, R8, UR9, P2 ;  /* 0x0000000908007c0c */ /* 0x000fe40009766670 */
[----:B------:R-:W-:Y:S02]  /*0bc0*/  LEA R24, R6, 0x4, 0x4 ;  /* 0x0000000406187811 */ /* 0x000fe400078e20ff */
[----:B------:R-:W-:Y:S01]  /*0bd0*/  @!P6 FSEL R14, R14, R15, P4 ;  /* 0x0000000f0e0ee208 */ /* 0x000fe20002000000 */
[----:B------:R-:W-:Y:S01]  /*0be0*/  VIADD R15, R7, 0x40 ;  /* 0x00000040070f7836 */ /* 0x000fe20000000000 */
[----:B------:R-:W-:-:S02]  /*0bf0*/  LEA R24, R24, UR20, 0x2 ;  /* 0x0000001418187c11 */ /* 0x000fc4000f8e10ff */
[----:B------:R-:W-:-:S05]  /*0c00*/  ISETP.LE.AND P6, PT, R3, UR18, PT ;  /* 0x0000001203007c0c */ /* 0x000fca000bfc3270 */
[----:B------:R0:W1:Y:S01]  /*0c10*/  @!P3 LDS R16, [R24] ;  /* 0x000000001810b984 */ /* 0x0000620000000800 */
[----:B------:R-:W-:-:S13]  /*0c20*/  ISETP.GE.OR P3, PT, R8, UR9, P6 ;  /* 0x0000000908007c0c */ /* 0x000fda000b766670 */
[----:B------:R0:W2:Y:S01]  /*0c30*/  @!P3 LDS R18, [R24+0x4] ;  /* 0x000004001812b984 */ /* 0x0000a20000000800 */
[----:B------:R-:W-:-:S13]  /*0c40*/  ISETP.GE.OR P3, PT, R8, UR5, P2 ;  /* 0x0000000508007c0c */ /* 0x000fda0009766670 */
[----:B------:R0:W3:Y:S01]  /*0c50*/  @!P3 LDS R17, [R24+0x20] ;  /* 0x000020001811b984 */ /* 0x0000e20000000800 */
[----:B------:R-:W-:-:S13]  /*0c60*/  ISETP.GE.OR P3, PT, R8, UR5, P6 ;  /* 0x0000000508007c0c */ /* 0x000fda000b766670 */
[----:B------:R0:W4:Y:S01]  /*0c70*/  @!P3 LDS R20, [R24+0x24] ;  /* 0x000024001814b984 */ /* 0x0001220000000800 */
[----:B------:R-:W-:Y:S01]  /*0c80*/  ISETP.LE.OR P3, PT, R13, UR18, P0 ;  /* 0x000000120d007c0c */ /* 0x000fe20008763670 */
[----:B-1----:R-:W-:-:S12]  /*0c90*/  @P2 BRA `(.L_x_6) ;  /* 0x0000000000142947 */ /* 0x002fd80003800000 */
[----:B------:R-:W-:-:S04]  /*0ca0*/  UIADD3 UR7, UPT, UPT, UR12, 0x200, URZ ;  /* 0x000002000c077890 */ /* 0x000fc8000fffe0ff */
[----:B------:R-:W-:-:S06]  /*0cb0*/  ULEA UR7, UR13, UR7, 0x18 ;  /* 0x000000070d077291 */ /* 0x000fcc000f8ec0ff */
[----:B0-----:R-:W-:-:S05]  /*0cc0*/  LEA R24, R15, UR7, 0x2 ;  /* 0x000000070f187c11 */ /* 0x001fca000f8e10ff */
[----:B------:R1:W0:Y:S04]  /*0cd0*/  @!P4 LDS R21, [R24] ;  /* 0x000000001815c984 */ /* 0x0002280000000800 */
[----:B------:R1:W0:Y:S02]  /*0ce0*/  @!P5 LDS R22, [R24+0x4] ;  /* 0x000004001816d984 */ /* 0x0002240000000800 */
.L_x_6:
[----:B------:R-:W-:Y:S05]  /*0cf0*/  @P6 BRA `(.L_x_7) ;  /* 0x0000000000146947 */ /* 0x000fea0003800000 */
[----:B------:R-:W-:-:S04]  /*0d00*/  UIADD3 UR7, UPT, UPT, UR12, 0x200, URZ ;  /* 0x000002000c077890 */ /* 0x000fc8000fffe0ff */
[----:B------:R-:W-:-:S06]  /*0d10*/  ULEA UR7, UR13, UR7, 0x18 ;  /* 0x000000070d077291 */ /* 0x000fcc000f8ec0ff */
[----:B------:R-:W-:-:S05]  /*0d20*/  LEA R15, R15, UR7, 0x2 ;  /* 0x000000070f0f7c11 */ /* 0x000fca000f8e10ff */
[----:B------:R0:W0:Y:S04]  /*0d30*/  @!P4 LDS R23, [R15+0x40] ;  /* 0x000040000f17c984 */ /* 0x0000280000000800 */
[----:B------:R0:W0:Y:S02]  /*0d40*/  @!P5 LDS R25, [R15+0x44] ;  /* 0x000044000f19d984 */ /* 0x0000240000000800 */
.L_x_7:
[----:B------:R-:W-:Y:S01]  /*0d50*/  ISETP.LE.OR P2, PT, R13, UR18, P1 ;  /* 0x000000120d007c0c */ /* 0x000fe20008f43670 */
[CC--:B0-----:R-:W-:Y:S01]  /*0d60*/  FFMA R15, R16.reuse, R22.reuse, R4 ;  /* 0x00000016100f7223 */ /* 0x0c1fe20000000004 */
[----:B-1----:R-:W-:Y:S01]  /*0d70*/  FFMA R24, R16, R21, R19 ;  /* 0x0000001510187223 */ /* 0x002fe20000000013 */
[----:B------:R-:W-:Y:S01]  /*0d80*/  ISETP.LE.OR P6, PT, R3, UR18, P0 ;  /* 0x0000001203007c0c */ /* 0x000fe200087c3670 */
[C---:B---3--:R-:W-:Y:S01]  /*0d90*/  FFMA R27, R17.reuse, R22, R2 ;  /* 0x00000016111b7223 */ /* 0x048fe20000000002 */
[----:B------:R-:W-:Y:S01]  /*0da0*/  UIADD3 UR11, UPT, UPT, UR11, 0x6, URZ ;  /* 0x000000060b0b7890 */ /* 0x000fe2000fffe0ff */
[----:B------:R-:W-:Y:S01]  /*0db0*/  @!P3 FSEL R4, R4, R15, P5 ;  /* 0x0000000f0404b208 */ /* 0x000fe20002800000 */
[----:B------:R-:W-:Y:S01]  /*0dc0*/  FFMA R15, R17, R21, R14 ;  /* 0x00000015110f7223 */ /* 0x000fe2000000000e */
[----:B------:R-:W-:-:S03]  /*0dd0*/  @!P3 FSEL R19, R19, R24, P4 ;  /* 0x000000181313b208 */ /* 0x000fc60002000000 */
[----:B------:R-:W-:Y:S02]  /*0de0*/  ISETP.LE.AND P3, PT, R13, UR11, PT ;  /* 0x0000000b0d007c0c */ /* 0x000fe4000bf63270 */
[----:B------:R-:W-:Y:S01]  /*0df0*/  @!P2 FSEL R14, R14, R15, P4 ;  /* 0x0000000f0e0ea208 */ /* 0x000fe20002000000 */
[C---:B--2---:R-:W-:Y:S01]  /*0e00*/  FFMA R24, R18.reuse, R23, R19 ;  /* 0x0000001712187223 */ /* 0x044fe20000000013 */
[----:B------:R-:W-:Y:S01]  /*0e10*/  FFMA R15, R18, R25, R4 ;  /* 0x00000019120f7223 */ /* 0x000fe20000000004 */
[----:B------:R-:W-:Y:S02]  /*0e20*/  @!P2 FSEL R2, R2, R27, P5 ;  /* 0x0000001b0202a208 */ /* 0x000fe40002800000 */
[----:B------:R-:W-:Y:S02]  /*0e30*/  ISETP.LE.OR P2, PT, R3, UR18, P1 ;  /* 0x0000001203007c0c */ /* 0x000fe40008f43670 */
[----:B------:R-:W-:Y:S01]  /*0e40*/  @!P6 FSEL R19, R19, R24, P4 ;  /* 0x000000181313e208 */ /* 0x000fe20002000000 */
[----:B----4-:R-:W-:Y:S01]  /*0e50*/  FFMA R27, R20, R25, R2 ;  /* 0x00000019141b7223 */ /* 0x010fe20000000002 */
[----:B------:R-:W-:Y:S01]  /*0e60*/  @!P6 FSEL R4, R4, R15, P5 ;  /* 0x0000000f0404e208 */ /* 0x000fe20002800000 */
[----:B------:R-:W-:Y:S01]  /*0e70*/  FFMA R15, R20, R23, R14 ;  /* 0x00000017140f7223 */ /* 0x000fe2000000000e */
[----:B------:R-:W-:-:S02]  /*0e80*/  ISETP.GE.OR P6, PT, R8, UR9, P3 ;  /* 0x0000000908007c0c */ /* 0x000fc40009fc6670 */
[----:B------:R-:W-:-:S04]  /*0e90*/  LEA R24, R6, 0x6, 0x4 ;  /* 0x0000000606187811 */ /* 0x000fc800078e20ff */
[----:B------:R-:W-:Y:S02]  /*0ea0*/  LEA R24, R24, UR20, 0x2 ;  /* 0x0000001418187c11 */ /* 0x000fe4000f8e10ff */
[----:B------:R-:W-:Y:S01]  /*0eb0*/  @!P2 FSEL R14, R14, R15, P4 ;  /* 0x0000000f0e0ea208 */ /* 0x000fe20002000000 */
[----:B------:R-:W-:Y:S01]  /*0ec0*/  VIADD R15, R7, 0x60 ;  /* 0x00000060070f7836 */ /* 0x000fe20000000000 */
[----:B------:R-:W-:Y:S02]  /*0ed0*/  @!P2 FSEL R2, R2, R27, P5 ;  /* 0x0000001b0202a208 */ /* 0x000fe40002800000 */
[----:B------:R-:W-:Y:S01]  /*0ee0*/  ISETP.LE.AND P2, PT, R3, UR11, PT ;  /* 0x0000000b03007c0c */ /* 0x000fe2000bf43270 */
[----:B------:R0:W1:Y:S03]  /*0ef0*/  @!P6 LDS R16, [R24] ;  /* 0x000000001810e984 */ /* 0x0000660000000800 */
[----:B------:R-:W-:-:S13]  /*0f00*/  ISETP.GE.OR P6, PT, R8, UR9, P2 ;  /* 0x0000000908007c0c */ /* 0x000fda00097c6670 */
[----:B------:R0:W2:Y:S01]  /*0f10*/  @!P6 LDS R18, [R24+0x4] ;  /* 0x000004001812e984 */ /* 0x0000a20000000800 */
[----:B------:R-:W-:-:S13]  /*0f20*/  ISETP.GE.OR P6, PT, R8, UR5, P3 ;  /* 0x0000000508007c0c */ /* 0x000fda0009fc6670 */
[----:B------:R0:W3:Y:S01]  /*0f30*/  @!P6 LDS R17, [R24+0x20] ;  /* 0x000020001811e984 */ /* 0x0000e20000000800 */
[----:B------:R-:W-:-:S13]  /*0f40*/  ISETP.GE.OR P6, PT, R8, UR5, P2 ;  /* 0x0000000508007c0c */ /* 0x000fda00097c6670 */
[----:B------:R0:W4:Y:S01]  /*0f50*/  @!P6 LDS R20, [R24+0x24] ;  /* 0x000024001814e984 */ /* 0x0001220000000800 */
[----:B-1----:R-:W-:Y:S05]  /*0f60*/  @P3 BRA `(.L_x_8) ;  /* 0x0000000000143947 */ /* 0x002fea0003800000 */
[----:B------:R-:W-:-:S04]  /*0f70*/  UIADD3 UR7, UPT, UPT, UR12, 0x200, URZ ;  /* 0x000002000c077890 */ /* 0x000fc8000fffe0ff */
[----:B------:R-:W-:-:S06]  /*0f80*/  ULEA UR7, UR13, UR7, 0x18 ;  /* 0x000000070d077291 */ /* 0x000fcc000f8ec0ff */
[----:B0-----:R-:W-:-:S05]  /*0f90*/  LEA R24, R15, UR7, 0x2 ;  /* 0x000000070f187c11 */ /* 0x001fca000f8e10ff */
[----:B------:R1:W0:Y:S04]  /*0fa0*/  @!P4 LDS R21, [R24] ;  /* 0x000000001815c984 */ /* 0x0002280000000800 */
[----:B------:R1:W0:Y:S02]  /*0fb0*/  @!P5 LDS R22, [R24+0x4] ;  /* 0x000004001816d984 */ /* 0x0002240000000800 */
.L_x_8:
[----:B------:R-:W-:Y:S05]  /*0fc0*/  @P2 BRA `(.L_x_9) ;  /* 0x0000000000142947 */ /* 0x000fea0003800000 */
[----:B------:R-:W-:-:S04]  /*0fd0*/  UIADD3 UR12, UPT, UPT, UR12, 0x200, URZ ;  /* 0x000002000c0c7890 */ /* 0x000fc8000fffe0ff */
[----:B------:R-:W-:-:S06]  /*0fe0*/  ULEA UR12, UR13, UR12, 0x18 ;  /* 0x0000000c0d0c7291 */ /* 0x000fcc000f8ec0ff */
[----:B------:R-:W-:-:S05]  /*0ff0*/  LEA R15, R15, UR12, 0x2 ;  /* 0x0000000c0f0f7c11 */ /* 0x000fca000f8e10ff */
[----:B------:R0:W0:Y:S04]  /*1000*/  @!P4 LDS R23, [R15+0x40] ;  /* 0x000040000f17c984 */ /* 0x0000280000000800 */
[----:B------:R0:W0:Y:S02]  /*1010*/  @!P5 LDS R25, [R15+0x44] ;  /* 0x000044000f19d984 */ /* 0x0000240000000800 */
.L_x_9:
[C---:B------:R-:W-:Y:S01]  /*1020*/  ISETP.LE.OR P2, PT, R13.reuse, UR11, P1 ;  /* 0x0000000b0d007c0c */ /* 0x040fe20008f43670 */
[CC--:B01----:R-:W-:Y:S01]  /*1030*/  FFMA R24, R16.reuse, R21.reuse, R19 ;  /* 0x0000001510187223 */ /* 0x0c3fe20000000013 */
[----:B------:R-:W-:Y:S01]  /*1040*/  ISETP.LE.OR P3, PT, R13, UR11, P0 ;  /* 0x0000000b0d007c0c */ /* 0x000fe20008763670 */
[----:B---3--:R-:W-:Y:S01]  /*1050*/  FFMA R13, R17, R21, R14 ;  /* 0x00000015110d7223 */ /* 0x008fe2000000000e */
[----:B------:R-:W-:Y:S01]  /*1060*/  ISETP.LE.OR P1, PT, R3, UR11, P1 ;  /* 0x0000000b03007c0c */ /* 0x000fe20008f23670 */
[-C--:B------:R-:W-:Y:S01]  /*1070*/  FFMA R15, R17, R22.reuse, R2 ;  /* 0x00000016110f7223 */ /* 0x080fe20000000002 */
[----:B------:R-:W-:Y:S01]  /*1080*/  ISETP.LE.OR P0, PT, R3, UR11, P0 ;  /* 0x0000000b03007c0c */ /* 0x000fe20008703670 */
[----:B------:R-:W-:Y:S01]  /*1090*/  FFMA R3, R16, R22, R4 ;  /* 0x0000001610037223 */ /* 0x000fe20000000004 */
[----:B------:R-:W-:-:S04]  /*10a0*/  UIADD3 UR4, UPT, UPT, UR4, 0x1, URZ ;  /* 0x0000000104047890 */ /* 0x000fc8000fffe0ff */
[----:B------:R-:W-:Y:S01]  /*10b0*/  UISETP.NE.AND UP0, UPT, UR4, UR8, UPT ;  /* 0x000000080400728c */ /* 0x000fe2000bf05270 */
[----:B------:R-:W-:Y:S02]  /*10c0*/  @!P2 FSEL R14, R14, R13, P4 ;  /* 0x0000000d0e0ea208 */ /* 0x000fe40002000000 */
[----:B------:R-:W-:Y:S02]  /*10d0*/  @!P3 FSEL R4, R4, R3, P5 ;  /* 0x000000030404b208 */ /* 0x000fe40002800000 */
[----:B------:R-:W-:Y:S01]  /*10e0*/  @!P3 FSEL R19, R19, R24, P4 ;  /* 0x000000181313b208 */ /* 0x000fe20002000000 */
[----:B----4-:R-:W-:Y:S01]  /*10f0*/  FFMA R13, R20, R23, R14 ;  /* 0x00000017140d7223 */ /* 0x010fe2000000000e */
[----:B------:R-:W-:Y:S01]  /*1100*/  @!P2 FSEL R2, R2, R15, P5 ;  /* 0x0000000f0202a208 */ /* 0x000fe20002800000 */
[C---:B--2---:R-:W-:Y:S02]  /*1110*/  FFMA R3, R18.reuse, R25, R4 ;  /* 0x0000001912037223 */ /* 0x044fe40000000004 */
[----:B------:R-:W-:Y:S01]  /*1120*/  FFMA R24, R18, R23, R19 ;  /* 0x0000001712187223 */ /* 0x000fe20000000013 */
[----:B------:R-:W-:Y:S01]  /*1130*/  @!P1 FSEL R14, R14, R13, P4 ;  /* 0x0000000d0e0e9208 */ /* 0x000fe20002000000 */
[----:B------:R-:W-:Y:S01]  /*1140*/  FFMA R15, R20, R25, R2 ;  /* 0x00000019140f7223 */ /* 0x000fe20000000002 */
[----:B------:R-:W-:-:S02]  /*1150*/  @!P0 FSEL R4, R4, R3, P5 ;  /* 0x0000000304048208 */ /* 0x000fc40002800000 */
[----:B------:R-:W-:Y:S01]  /*1160*/  @!P0 FSEL R19, R19, R24, P4 ;  /* 0x0000001813138208 */ /* 0x000fe20002000000 */
[----:B------:R-:W-:Y:S01]  /*1170*/  IMAD.MOV.U32 R3, RZ, RZ, R14 ;  /* 0x000000ffff037224 */ /* 0x000fe200078e000e */
[----:B------:R-:W-:Y:S01]  /*1180*/  @!P1 FSEL R2, R2, R15, P5 ;  /* 0x0000000f02029208 */ /* 0x000fe20002800000 */
[----:B------:R-:W-:Y:S06]  /*1190*/  BRA.U UP0, `(.L_x_10) ;  /* 0xfffffff100407547 */ /* 0x000fec000b83ffff */
.L_x_1:
[----:B------:R-:W0:Y:S01]  /*11a0*/  S2R R5, SR_CTAID.Y ;  /* 0x0000000000057919 */ /* 0x000e220000002600 */
[----:B------:R-:W1:Y:S01]  /*11b0*/  LDC.64 R6, c[0x0][0x390] ;  /* 0x0000e400ff067b82 */ /* 0x000e620000000a00 */
[----:B------:R-:W-:Y:S01]  /*11c0*/  UIADD3 UR4, UPT, UPT, UR10, -0x1, URZ ;  /* 0xffffffff0a047890 */ /* 0x000fe2000fffe0ff */
[----:B------:R-:W0:Y:S01]  /*11d0*/  S2R R8, SR_TID.Y ;  /* 0x0000000000087919 */ /* 0x000e220000002200 */
[----:B------:R-:W-:Y:S01]  /*11e0*/  UIADD3 UR5, UPT, UPT, UR9, -0x1, URZ ;  /* 0xffffffff09057890 */ /* 0x000fe2000fffe0ff */
[----:B------:R-:W2:Y:S01]  /*11f0*/  S2R R9, SR_TID.X ;  /* 0x0000000000097919 */ /* 0x000ea20000002100 */
[----:B0-----:R-:W-:Y:S02]  /*1200*/  IMAD R5, R5, 0x8, R8 ;  /* 0x0000000805057824 */ /* 0x001fe400078e0208 */
[----:B--2---:R-:W-:Y:S02]  /*1210*/  IMAD R0, R0, 0x8, R9 ;  /* 0x0000000800007824 */ /* 0x004fe400078e0209 */
[----:B------:R-:W-:-:S02]  /*1220*/  IMAD.SHL.U32 R5, R5, 0x2, RZ ;  /* 0x0000000205057824 */ /* 0x000fc400078e00ff */
[----:B------:R-:W-:-:S03]  /*1230*/  IMAD.SHL.U32 R0, R0, 0x2, RZ ;  /* 0x0000000200007824 */ /* 0x000fc600078e00ff */
[C---:B------:R-:W-:Y:S02]  /*1240*/  ISETP.GE.AND P0, PT, R5.reuse, UR10, PT ;  /* 0x0000000a05007c0c */ /* 0x040fe4000bf06270 */
[C---:B------:R-:W-:Y:S02]  /*1250*/  ISETP.GE.AND P1, PT, R5.reuse, UR4, PT ;  /* 0x0000000405007c0c */ /* 0x040fe4000bf26270 */
[----:B------:R-:W-:Y:S01]  /*1260*/  ISETP.GE.AND P2, PT, R5, UR10, PT ;  /* 0x0000000a05007c0c */ /* 0x000fe2000bf46270 */
[C---:B------:R-:W-:Y:S01]  /*1270*/  IMAD R5, R0.reuse, UR10, R5 ;  /* 0x0000000a00057c24 */ /* 0x040fe2000f8e0205 */
[C---:B------:R-:W-:Y:S02]  /*1280*/  ISETP.LT.AND P0, PT, R0.reuse, UR9, !P0 ;  /* 0x0000000900007c0c */ /* 0x040fe4000c701270 */
[C---:B------:R-:W-:Y:S01]  /*1290*/  ISETP.GE.OR P3, PT, R0.reuse, UR9, P1 ;  /* 0x0000000900007c0c */ /* 0x040fe20008f66670 */
[C---:B------:R-:W-:Y:S01]  /*12a0*/  VIADD R11, R5.reuse, UR10 ;  /* 0x0000000a050b7c36 */ /* 0x040fe20008000000 */
[C---:B------:R-:W-:Y:S01]  /*12b0*/  ISETP.GE.OR P2, PT, R0.reuse, UR5, P2 ;  /* 0x0000000500007c0c */ /* 0x040fe20009746670 */
[----:B-1----:R-:W-:Y:S01]  /*12c0*/  IMAD.WIDE R8, R5, 0x4, R6 ;  /* 0x0000000405087825 */ /* 0x002fe200078e0206 */
[----:B------:R-:W-:-:S03]  /*12d0*/  ISETP.GE.OR P1, PT, R0, UR5, P1 ;  /* 0x0000000500007c0c */ /* 0x000fc60008f26670 */
[----:B------:R-:W-:-:S04]  /*12e0*/  IMAD.WIDE R6, R11, 0x4, R6 ;  /* 0x000000040b067825 */ /* 0x000fc800078e0206 */
[----:B------:R0:W-:Y:S04]  /*12f0*/  @P0 STG.E desc[UR14][R8.64], R19 ;  /* 0x0000001308000986 */ /* 0x0001e8000c10190e */
[----:B------:R0:W-:Y:S04]  /*1300*/  @!P3 STG.E desc[UR14][R8.64+0x4], R4 ;  /* 0x000004040800b986 */ /* 0x0001e8000c10190e */
[----:B------:R0:W-:Y:S01]  /*1310*/  @!P2 STG.E desc[UR14][R6.64], R3 ;  /* 0x000000030600a986 */ /* 0x0001e2000c10190e */
[----:B------:R-:W-:Y:S05]  /*1320*/  @P1 EXIT ;  /* 0x000000000000194d */ /* 0x000fea0003800000 */
[----:B------:R-:W-:Y:S01]  /*1330*/  STG.E desc[UR14][R6.64+0x4], R2 ;  /* 0x0000040206007986 */ /* 0x000fe2000c10190e */
[----:B------:R-:W-:Y:S05]  /*1340*/  EXIT ;  /* 0x000000000000794d */ /* 0x000fea0003800000 */
.L_x_0:
[----:B------:R-:W0:Y:S01]  /*1350*/  LDCU UR9, c[0x0][0x39c] ;  /* 0x00007380ff0977ac */ /* 0x000e220008000800 */
[----:B------:R-:W-:Y:S01]  /*1360*/  IMAD.MOV.U32 R21, RZ, RZ, RZ ;  /* 0x000000ffff157224 */ /* 0x000fe200078e00ff */
[----:B------:R-:W-:Y:S01]  /*1370*/  CS2R R22, SRZ ;  /* 0x0000000000167805 */ /* 0x000fe2000001ff00 */
[----:B------:R-:W-:Y:S01]  /*1380*/  IMAD.MOV.U32 R24, RZ, RZ, RZ ;  /* 0x000000ffff187224 */ /* 0x000fe200078e00ff */
[----:B------:R-:W1:Y:S01]  /*1390*/  LDCU UR6, c[0x0][0x3a0] ;  /* 0x00007400ff0677ac */ /* 0x000e620008000800 */
[----:B0-----:R-:W-:-:S09]  /*13a0*/  UISETP.GT.AND UP0, UPT, UR9, URZ, UPT ;  /* 0x000000ff0900728c */ /* 0x001fd2000bf04270 */
[----:B-1----:R-:W-:Y:S05]  /*13b0*/  BRA.U !UP0, `(.L_x_11) ;  /* 0x0000000908bc7547 */ /* 0x002fea000b800000 */
[----:B------:R-:W0:Y:S01]  /*13c0*/  S2R R11, SR_TID.Y ;  /* 0x00000000000b7919 */ /* 0x000e220000002200 */
[----:B------:R-:W1:Y:S01]  /*13d0*/  S2UR UR8, SR_CgaCtaId ;  /* 0x00000000000879c3 */ /* 0x000e620000008800 */
[----:B------:R-:W-:Y:S01]  /*13e0*/  UIADD3 UR4, UPT, UPT, UR9, 0x7, URZ ;  /* 0x0000000709047890 */ /* 0x000fe2000fffe0ff */
[----:B------:R-:W-:Y:S01]  /*13f0*/  IMAD.MOV.U32 R21, RZ, RZ, RZ ;  /* 0x000000ffff157224 */ /* 0x000fe200078e00ff */
[----:B------:R-:W2:Y:S01]  /*1400*/  S2R R4, SR_CTAID.Y ;  /* 0x0000000000047919 */ /* 0x000ea20000002600 */
[----:B------:R-:W-:Y:S01]  /*1410*/  UMOV UR5, 0x400 ;  /* 0x0000040000057882 */ /* 0x000fe20000000000 */
[----:B------:R-:W-:Y:S01]  /*1420*/  USHF.R.U32.HI UR7, URZ, 0x3, UR4 ;  /* 0x00000003ff077899 */ /* 0x000fe20008011604 */
[----:B------:R-:W-:Y:S01]  /*1430*/  CS2R R22, SRZ ;  /* 0x0000000000167805 */ /* 0x000fe2000001ff00 */
[----:B------:R-:W3:Y:S01]  /*1440*/  S2R R2, SR_TID.X ;  /* 0x0000000000027919 */ /* 0x000ee20000002100 */
[----:B------:R-:W-:Y:S01]  /*1450*/  UIADD3 UR4, UPT, UPT, UR5, 0x200, URZ ;  /* 0x0000020005047890 */ /* 0x000fe2000fffe0ff */
[----:B------:R-:W-:Y:S01]  /*1460*/  IMAD.MOV.U32 R24, RZ, RZ, RZ ;  /* 0x000000ffff187224 */ /* 0x000fe200078e00ff */
[----:B------:R-:W-:-:S02]  /*1470*/  UIADD3 UR11, UPT, UPT, UR6, -0x1, URZ ;  /* 0xffffffff060b7890 */ /* 0x000fc4000fffe0ff */
[----:B------:R-:W-:Y:S01]  /*1480*/  UIADD3 UR12, UPT, UPT, UR9, -0x1, URZ ;  /* 0xffffffff090c7890 */ /* 0x000fe2000fffe0ff */
[----:B------:R-:W4:Y:S01]  /*1490*/  LDCU UR10, c[0x0][0x3a0] ;  /* 0x00007400ff0a77ac */ /* 0x000f220008000800 */
[----:B-1----:R-:W-:Y:S02]  /*14a0*/  ULEA UR5, UR8, UR5, 0x18 ;  /* 0x0000000508057291 */ /* 0x002fe4000f8ec0ff */
[----:B------:R-:W-:Y:S01]  /*14b0*/  ULEA UR4, UR8, UR4, 0x18 ;  /* 0x0000000408047291 */ /* 0x000fe2000f8ec0ff */
[----:B0-----:R-:W-:-:S05]  /*14c0*/  IMAD.SHL.U32 R5, R11, 0x2, RZ ;  /* 0x000000020b057824 */ /* 0x001fca00078e00ff */
[C---:B------:R-:W-:Y:S01]  /*14d0*/  LEA R8, R11.reuse, UR4, 0x3 ;  /* 0x000000040b087c11 */ /* 0x040fe2000f8e18ff */
[----:B--2---:R-:W-:Y:S02]  /*14e0*/  IMAD R3, R4, 0x10, R5 ;  /* 0x0000001004037824 */ /* 0x004fe400078e0205 */
[----:B---3--:R-:W-:-:S03]  /*14f0*/  IMAD R6, R11, 0x10, R2 ;  /* 0x000000100b067824 */ /* 0x008fc600078e0202 */
[----:B------:R-:W-:Y:S01]  /*1500*/  ISETP.LT.AND P0, PT, R3, UR6, PT ;  /* 0x0000000603007c0c */ /* 0x000fe2000bf01270 */
[C-C-:B------:R-:W-:Y:S01]  /*1510*/  IMAD R7, R2.reuse, 0x10, R5.reuse ;  /* 0x0000001002077824 */ /* 0x140fe200078e0205 */
[----:B------:R-:W-:Y:S01]  /*1520*/  IADD3 R4, PT, PT, -R2, UR9, RZ ;  /* 0x0000000902047c10 */ /* 0x000fe2000fffe1ff */
[----:B------:R-:W-:Y:S01]  /*1530*/  IMAD R5, R0, 0x10, R5 ;  /* 0x0000001000057824 */ /* 0x000fe200078e0205 */
[----:B------:R-:W-:Y:S02]  /*1540*/  P2R R9, PR, RZ, 0x1 ;  /* 0x00000001ff097803 */ /* 0x000fe40000000000 */
[----:B------:R-:W-:Y:S02]  /*1550*/  LEA R6, R6, UR5, 0x2 ;  /* 0x0000000506067c11 */ /* 0x000fe4000f8e10ff */
[----:B------:R-:W-:Y:S01]  /*1560*/  LEA R7, R7, UR4, 0x2 ;  /* 0x0000000407077c11 */ /* 0x000fe2000f8e10ff */
[----:B----4-:R-:W-:-:S06]  /*1570*/  UMOV UR4, URZ ;  /* 0x000000ff00047c82 */ /* 0x010fcc0008000000 */
.L_x_20:
[----:B------:R-:W-:Y:S01]  /*1580*/  USHF.L.U32 UR5, UR4, 0x3, URZ ;  /* 0x0000000304057899 */ /* 0x000fe200080006ff */
[----:B------:R-:W0:Y:S01]  /*1590*/  LDC R10, c[0x0][0x39c] ;  /* 0x0000e700ff0a7b82 */ /* 0x000e220000000800 */
[----:B------:R-:W-:-:S04]  /*15a0*/  ISETP.NE.AND P2, PT, R9, RZ, PT ;  /* 0x000000ff0900720c */ /* 0x000fc80003f45270 */
[----:B------:R-:W-:Y:S01]  /*15b0*/  ISETP.LE.AND P3, PT, R4, UR5, PT ;  /* 0x0000000504007c0c */ /* 0x000fe2000bf63270 */
[----:B------:R-:W-:Y:S02]  /*15c0*/  VIADD R29, R2, UR5 ;  /* 0x00000005021d7c36 */ /* 0x000fe40008000000 */
[----:B------:R-:W1:Y:S10]  /*15d0*/  LDC.64 R18, c[0x0][0x388] ;  /* 0x0000e200ff127b82 */ /* 0x000e740000000a00 */
[----:B------:R-:W2:Y:S01]  /*15e0*/  @!P3 LDC.64 R14, c[0x0][0x380] ;  /* 0x0000e000ff0ebb82 */ /* 0x000ea20000000a00 */
[----:B------:R-:W-:-:S07]  /*15f0*/  ISETP.GE.AND P1, PT, R3, UR11, PT ;  /* 0x0000000b03007c0c */ /* 0x000fce000bf26270 */
[----:B------:R-:W-:Y:S01]  /*1600*/  BAR.SYNC.DEFER_BLOCKING 0x0 ;  /* 0x0000000000007b1d */ /* 0x000fe20000010000 */
[----:B------:R-:W-:Y:S01]  /*1610*/  PLOP3.LUT P0, PT, PT, PT, PT, 0x8, 0x80 ;  /* 0x000000000080781c */ /* 0x000fe20003f0e170 */
[----:B0-----:R-:W-:Y:S01]  /*1620*/  @!P3 IMAD R17, R5, R10, R29 ;  /* 0x0000000a0511b224 */ /* 0x001fe200078e021d */
[----:B------:R-:W-:-:S03]  /*1630*/  @!P3 PLOP3.LUT P0, PT, P2, PT, PT, 0x80, 0x8 ;  /* 0x000000000008b81c */ /* 0x000fc6000170f070 */
[----:B------:R-:W-:Y:S01]  /*1640*/  UMOV UR6, UR10 ;  /* 0x0000000a00067c82 */ /* 0x000fe20008000000 */
[----:B------:R-:W-:Y:S01]  /*1650*/  ISETP.LE.OR P2, PT, R4, UR5, P1 ;  /* 0x0000000504007c0c */ /* 0x000fe20008f43670 */
[----:B------:R-:W-:-:S04]  /*1660*/  IMAD R29, R29, UR6, R3 ;  /* 0x000000061d1d7c24 */ /* 0x000fc8000f8e0203 */
[----:B-1----:R-:W-:-:S05]  /*1670*/  IMAD.WIDE R18, R29, 0x4, R18 ;  /* 0x000000041d127825 */ /* 0x002fca00078e0212 */
[----:B------:R-:W3:Y:S01]  /*1680*/  @P0 LDG.E.CONSTANT R29, desc[UR14][R18.64] ;  /* 0x0000000e121d0981 */ /* 0x000ee2000c1e9900 */
[----:B--2---:R-:W-:-:S04]  /*1690*/  @!P3 IMAD.WIDE R14, R17, 0x4, R14 ;  /* 0x00000004110eb825 */ /* 0x004fc800078e020e */
[C---:B------:R-:W-:Y:S01]  /*16a0*/  @!P3 IMAD.WIDE.U32 R16, R10.reuse, 0x4, R14 ;  /* 0x000000040a10b825 */ /* 0x040fe200078e000e */
[----:B------:R-:W2:Y:S04]  /*16b0*/  @!P2 LDG.E.CONSTANT R18, desc[UR14][R18.64+0x4] ;  /* 0x0000040e1212a981 */ /* 0x000ea8000c1e9900 */
[----:B------:R0:W4:Y:S04]  /*16c0*/  @!P3 LDG.E.CONSTANT R15, desc[UR14][R14.64] ;  /* 0x0000000e0e0fb981 */ /* 0x000128000c1e9900 */
[----:B------:R1:W5:Y:S01]  /*16d0*/  @!P3 LDG.E.CONSTANT R17, desc[UR14][R16.64] ;  /* 0x0000000e1011b981 */ /* 0x000362000c1e9900 */
[----:B------:R-:W0:Y:S01]  /*16e0*/  S2UR UR9, SR_CgaCtaId ;  /* 0x00000000000979c3 */ /* 0x000e220000008800 */
[----:B------:R-:W-:Y:S01]  /*16f0*/  UMOV UR8, 0x400 ;  /* 0x0000040000087882 */ /* 0x000fe20000000000 */
[----:B------:R-:W-:Y:S01]  /*1700*/  ISETP.LE.AND P5, PT, R10, UR5, PT ;  /* 0x000000050a007c0c */ /* 0x000fe2000bfa3270 */
[----:B0-----:R-:W-:-:S06]  /*1710*/  ULEA UR8, UR9, UR8, 0x18 ;  /* 0x0000000809087291 */ /* 0x001fcc000f8ec0ff */
[----:B------:R-:W-:Y:S01]  /*1720*/  LEA R14, R2, UR8, 0x6 ;  /* 0x00000008020e7c11 */ /* 0x000fe2000f8e30ff */
[----:B------:R-:W-:-:S06]  /*1730*/  UISETP.GE.AND UP0, UPT, UR5, UR12, UPT ;  /* 0x0000000c0500728c */ /* 0x000fcc000bf06270 */
[----:B------:R-:W-:Y:S01]  /*1740*/  PLOP3.LUT P4, PT, PT, PT, UP0, 0x80, 0x8 ;  /* 0x000000000008781c */ /* 0x000fe20003f8f008 */
[----:B-1----:R-:W-:Y:S01]  /*1750*/  IMAD.U32 R16, RZ, RZ, UR12 ;  /* 0x0000000cff107e24 */ /* 0x002fe2000f8e00ff */
[----:B------:R-:W-:-:S04]  /*1760*/  UIADD3 UR8, UPT, UPT, UR5, 0x2, URZ ;  /* 0x0000000205087890 */ /* 0x000fc8000fffe0ff */
[----:B------:R-:W-:Y:S01]  /*1770*/  UISETP.GE.AND UP1, UPT, UR8, UR12, UPT ;  /* 0x0000000c0800728c */ /* 0x000fe2000bf26270 */
[----:B----4-:R-:W-:Y:S04]  /*1780*/  @!P3 STS [R6], R15 ;  /* 0x0000000f0600b388 */ /* 0x010fe80000000800 */
[----:B-----5:R-:W-:Y:S04]  /*1790*/  @!P3 STS [R6+0x20], R17 ;  /* 0x000020110600b388 */ /* 0x020fe80000000800 */
[----:B---3--:R-:W-:Y:S04]  /*17a0*/  @P0 STS [R7], R29 ;  /* 0x0000001d07000388 */ /* 0x008fe80000000800 */
[----:B--2---:R0:W-:Y:S01]  /*17b0*/  @!P2 STS [R7+0x4], R18 ;  /* 0x000004120700a388 */ /* 0x0041e20000000800 */
[----:B------:R-:W-:Y:S06]  /*17c0*/  BAR.SYNC.DEFER_BLOCKING 0x0 ;  /* 0x0000000000007b1d */ /* 0x000fec0000010000 */
[----:B------:R1:W2:Y:S04]  /*17d0*/  @!P5 LDS R11, [R14] ;  /* 0x000000000e0bd984 */ /* 0x0002a80000000800 */
[----:B------:R1:W3:Y:S01]  /*17e0*/  @!P5 LDS R13, [R14+0x20] ;  /* 0x000020000e0dd984 */ /* 0x0002e20000000800 */
[----:B------:R-:W-:-:S03]  /*17f0*/  ISETP.GE.AND P0, PT, R3, UR6, PT ;  /* 0x0000000603007c0c */ /* 0x000fc6000bf06270 */
[----:B------:R1:W4:Y:S01]  /*1800*/  @!P4 LDS R12, [R14+0x4] ;  /* 0x000004000e0cc984 */ /* 0x0003220000000800 */
[----:B------:R-:W-:Y:S02]  /*1810*/  ISETP.LE.OR P3, PT, R16, UR5, P0 ;  /* 0x0000000510007c0c */ /* 0x000fe40008763670 */
[C---:B------:R-:W-:Y:S01]  /*1820*/  ISETP.LE.OR P2, PT, R10.reuse, UR5, P0 ;  /* 0x000000050a007c0c */ /* 0x040fe20008743670 */
[----:B------:R1:W1:Y:S01]  /*1830*/  @!P4 LDS R20, [R14+0x24] ;  /* 0x000024000e14c984 */ /* 0x0002620000000800 */
[----:B------:R-:W-:Y:S01]  /*1840*/  ISETP.LE.OR P4, PT, R10, UR5, P1 ;  /* 0x000000050a007c0c */ /* 0x000fe20008f83670 */
[----:B0-----:R-:W-:Y:S02]  /*1850*/  IMAD.MOV.U32 R18, RZ, RZ, R22 ;  /* 0x000000ffff127224 */ /* 0x001fe400078e0016 */
[----:B------:R-:W-:Y:S02]  /*1860*/  IMAD.MOV.U32 R17, RZ, RZ, R23 ;  /* 0x000000ffff117224 */ /* 0x000fe400078e0017 */
[----:B------:R-:W-:Y:S01]  /*1870*/  IMAD.MOV.U32 R15, RZ, RZ, R24 ;  /* 0x000000ffff0f7224 */ /* 0x000fe200078e0018 */
[----:B------:R-:W-:Y:S07]  /*1880*/  @P5 BRA `(.L_x_12) ;  /* 0x00000000000c5947 */ /* 0x000fee0003800000 */
[----:B------:R-:W-:Y:S01]  /*1890*/  ISETP.GE.AND P5, PT, R3, UR6, PT ;  /* 0x0000000603007c0c */ /* 0x000fe2000bfa6270 */
[----:B------:R0:W0:-:S12]  /*18a0*/  @!P1 LDS R26, [R8+0x4] ;  /* 0x00000400081a9984 */ /* 0x0000180000000800 */
[----:B------:R0:W0:Y:S02]  /*18b0*/  @!P5 LDS R28, [R8] ;  /* 0x00000000081cd984 */ /* 0x0000240000000800 */
.L_x_12:
[----:B------:R-:W-:Y:S05]  /*18c0*/  BRA.U UP0, `(.L_x_13) ;  /* 0x00000001000c7547 */ /* 0x000fea000b800000 */
[----:B------:R-:W-:Y:S01]  /*18d0*/  ISETP.GE.AND P5, PT, R3, UR6, PT ;  /* 0x0000000603007c0c */ /* 0x000fe2000bfa6270 */
[----:B------:R0:W0:-:S12]  /*18e0*/  @!P1 LDS R27, [R8+0x44] ;  /* 0x00004400081b9984 */ /* 0x0000180000000800 */
[----:B------:R0:W0:Y:S02]  /*18f0*/  @!P5 LDS R25, [R8+0x40] ;  /* 0x000040000819d984 */ /* 0x0000240000000800 */
.L_x_13:
[----:B------:R-:W-:Y:S01]  /*1900*/  ISETP.LE.AND P6, PT, R10, UR8, PT ;  /* 0x000000080a007c0c */ /* 0x000fe2000bfc3270 */
[-C--:B0-2---:R-:W-:Y:S01]  /*1910*/  @!P2 FFMA R15, R11, R28.reuse, R15 ;  /* 0x0000001c0b0fa223 */ /* 0x085fe2000000000f */
[----:B---3--:R-:W-:Y:S01]  /*1920*/  @!P2 FFMA R18, R13, R28, R18 ;  /* 0x0000001c0d12a223 */ /* 0x008fe20000000012 */
[-C--:B------:R-:W-:Y:S01]  /*1930*/  @!P4 FFMA R17, R11, R26.reuse, R17 ;  /* 0x0000001a0b11c223 */ /* 0x080fe20000000011 */
[----:B------:R-:W-:Y:S01]  /*1940*/  @!P4 FFMA R21, R13, R26, R21 ;  /* 0x0000001a0d15c223 */ /* 0x000fe20000000015 */
[----:B------:R-:W-:Y:S01]  /*1950*/  ISETP.LE.OR P2, PT, R16, UR5, P1 ;  /* 0x0000000510007c0c */ /* 0x000fe20008f43670 */
[----:B------:R-:W-:Y:S01]  /*1960*/  UIADD3 UR9, UPT, UPT, UR5, 0x4, URZ ;  /* 0x0000000405097890 */ /* 0x000fe2000fffe0ff */
[----:B------:R-:W-:Y:S01]  /*1970*/  PLOP3.LUT P4, PT, PT, PT, UP1, 0x80, 0x8 ;  /* 0x000000000008781c */ /* 0x000fe20003f8f018 */
[-C--:B----4-:R-:W-:Y:S01]  /*1980*/  @!P3 FFMA R15, R12, R25.reuse, R15 ;  /* 0x000000190c0fb223 */ /* 0x090fe2000000000f */
[----:B-1----:R-:W-:Y:S01]  /*1990*/  @!P3 FFMA R18, R20, R25, R18 ;  /* 0x000000191412b223 */ /* 0x002fe20000000012 */
[----:B------:R-:W-:Y:S01]  /*19a0*/  ISETP.LE.OR P3, PT, R16, UR8, P0 ;  /* 0x0000000810007c0c */ /* 0x000fe20008763670 */
[----:B------:R-:W-:Y:S01]  /*19b0*/  UISETP.GE.AND UP0, UPT, UR9, UR12, UPT ;  /* 0x0000000c0900728c */ /* 0x000fe2000bf06270 */
[----:B------:R-:W-:Y:S01]  /*19c0*/  ISETP.LE.OR P5, PT, R10, UR8, P1 ;  /* 0x000000080a007c0c */ /* 0x000fe20008fa3670 */
[----:B------:R0:W1:Y:S04]  /*19d0*/  @!P6 LDS R11, [R14+0x8] ;  /* 0x000008000e0be984 */ /* 0x0000680000000800 */
[----:B------:R0:W2:Y:S01]  /*19e0*/  @!P6 LDS R13, [R14+0x28] ;  /* 0x000028000e0de984 */ /* 0x0000a20000000800 */
[-C--:B------:R-:W-:Y:S01]  /*19f0*/  @!P2 FFMA R17, R12, R27.reuse, R17 ;  /* 0x0000001b0c11a223 */ /* 0x080fe20000000011 */
[----:B------:R-:W-:Y:S01]  /*1a00*/  @!P2 FFMA R21, R20, R27, R21 ;  /* 0x0000001b1415a223 */ /* 0x000fe20000000015 */
[C---:B------:R-:W-:Y:S01]  /*1a10*/  ISETP.LE.AND P2, PT, R10.reuse, UR9, PT ;  /* 0x000000090a007c0c */ /* 0x040fe2000bf43270 */
[----:B------:R0:W3:Y:S04]  /*1a20*/  @!P4 LDS R12, [R14+0xc] ;  /* 0x00000c000e0cc984 */ /* 0x0000e80000000800 */
[----:B------:R0:W4:Y:S01]  /*1a30*/  @!P4 LDS R20, [R14+0x2c] ;  /* 0x00002c000e14c984 */ /* 0x0001220000000800 */
[----:B------:R-:W-:Y:S01]  /*1a40*/  ISETP.LE.OR P4, PT, R10, UR8, P0 ;  /* 0x000000080a007c0c */ /* 0x000fe20008783670 */
[----:B------:R-:W-:-:S12]  /*1a50*/  @P6 BRA `(.L_x_14) ;  /* 0x0000000000086947 */ /* 0x000fd80003800000 */
[----:B------:R0:W0:Y:S04]  /*1a60*/  @!P0 LDS R28, [R8+0x80] ;  /* 0x00008000081c8984 */ /* 0x0000280000000800 */
[----:B------:R0:W0:Y:S02]  /*1a70*/  @!P1 LDS R26, [R8+0x84] ;  /* 0x00008400081a9984 */ /* 0x0000240000000800 */
.L_x_14:
[----:B------:R-:W-:Y:S05]  /*1a80*/  BRA.U UP1, `(.L_x_15) ;  /* 0x0000000101087547 */ /* 0x000fea000b800000 */
[----:B------:R0:W0:Y:S04]  /*1a90*/  @!P0 LDS R25, [R8+0xc0] ;  /* 0x0000c00008198984 */ /* 0x0000280000000800 */
[----:B------:R0:W0:Y:S02]  /*1aa0*/  @!P1 LDS R27, [R8+0xc4] ;  /* 0x0000c400081b9984 */ /* 0x0000240000000800 */
.L_x_15:
[-C--:B01----:R-:W-:Y:S01]  /*1ab0*/  @!P4 FFMA R15, R11, R28.reuse, R15 ;  /* 0x0000001c0b0fc223 */ /* 0x083fe2000000000f */
[----:B--2---:R-:W-:Y:S01]  /*1ac0*/  @!P4 FFMA R18, R13, R28, R18 ;  /* 0x0000001c0d12c223 */ /* 0x004fe20000000012 */
[-C--:B------:R-:W-:Y:S01]  /*1ad0*/  @!P5 FFMA R17, R11, R26.reuse, R17 ;  /* 0x0000001a0b11d223 */ /* 0x080fe20000000011 */
[----:B------:R-:W-:Y:S01]  /*1ae0*/  @!P5 FFMA R21, R13, R26, R21 ;  /* 0x0000001a0d15d223 */ /* 0x000fe20000000015 */
[----:B------:R0:W1:Y:S01]  /*1af0*/  @!P2 LDS R11, [R14+0x10] ;  /* 0x000010000e0ba984 */ /* 0x0000620000000800 */
[----:B------:R-:W-:Y:S01]  /*1b00*/  ISETP.LE.OR P4, PT, R16, UR8, P1 ;  /* 0x0000000810007c0c */ /* 0x000fe20008f83670 */
[----:B------:R-:W-:Y:S01]  /*1b10*/  UIADD3 UR5, UPT, UPT, UR5, 0x6, URZ ;  /* 0x0000000605057890 */ /* 0x000fe2000fffe0ff */
[----:B------:R-:W-:Y:S01]  /*1b20*/  PLOP3.LUT P5, PT, PT, PT, UP0, 0x80, 0x8 ;  /* 0x000000000008781c */ /* 0x000fe20003faf008 */
[----:B------:R0:W2:Y:S01]  /*1b30*/  @!P2 LDS R13, [R14+0x30] ;  /* 0x000030000e0da984 */ /* 0x0000a20000000800 */
[-C--:B---3--:R-:W-:Y:S01]  /*1b40*/  @!P3 FFMA R15, R12, R25.reuse, R15 ;  /* 0x000000190c0fb223 */ /* 0x088fe2000000000f */
[----:B----4-:R-:W-:Y:S01]  /*1b50*/  @!P3 FFMA R18, R20, R25, R18 ;  /* 0x000000191412b223 */ /* 0x010fe20000000012 */
[----:B------:R-:W-:Y:S01]  /*1b60*/  ISETP.LE.OR P3, PT, R16, UR9, P0 ;  /* 0x0000000910007c0c */ /* 0x000fe20008763670 */
[----:B------:R-:W-:-:S02]  /*1b70*/  UISETP.GE.AND UP1, UPT, UR5, UR12, UPT ;  /* 0x0000000c0500728c */ /* 0x000fc4000bf26270 */
[----:B------:R-:W-:-:S04]  /*1b80*/  ISETP.LE.AND P6, PT, R10, UR5, PT ;  /* 0x000000050a007c0c */ /* 0x000fc8000bfc3270 */
[-C--:B------:R-:W-:Y:S01]  /*1b90*/  @!P4 FFMA R17, R12, R27.reuse, R17 ;  /* 0x0000001b0c11c223 */ /* 0x080fe20000000011 */
[----:B------:R-:W-:Y:S01]  /*1ba0*/  @!P4 FFMA R21, R20, R27, R21 ;  /* 0x0000001b1415c223 */ /* 0x000fe20000000015 */
[----:B------:R0:W3:Y:S01]  /*1bb0*/  @!P5 LDS R12, [R14+0x14] ;  /* 0x000014000e0cd984 */ /* 0x0000e20000000800 */
[----:B------:R-:W-:-:S03]  /*1bc0*/  ISETP.LE.OR P4, PT, R10, UR9, P0 ;  /* 0x000000090a007c0c */ /* 0x000fc60008783670 */
[----:B------:R0:W4:Y:S01]  /*1bd0*/  @!P5 LDS R20, [R14+0x34] ;  /* 0x000034000e14d984 */ /* 0x0001220000000800 */
[----:B------:R-:W-:Y:S01]  /*1be0*/  ISETP.LE.OR P5, PT, R10, UR9, P1 ;  /* 0x000000090a007c0c */ /* 0x000fe20008fa3670 */
[----:B------:R-:W-:-:S12]  /*1bf0*/  @P2 BRA `(.L_x_16) ;  /* 0x0000000000082947 */ /* 0x000fd80003800000 */
[----:B------:R0:W0:Y:S04]  /*1c00*/  @!P0 LDS R28, [R8+0x100] ;  /* 0x00010000081c8984 */ /* 0x0000280000000800 */
[----:B------:R0:W0:Y:S02]  /*1c10*/  @!P1 LDS R26, [R8+0x104] ;  /* 0x00010400081a9984 */ /* 0x0000240000000800 */
.L_x_16:
[----:B------:R-:W-:Y:S05]  /*1c20*/  BRA.U UP0, `(.L_x_17) ;  /* 0x0000000100087547 */ /* 0x000fea000b800000 */
[----:B------:R0:W0:Y:S04]  /*1c30*/  @!P0 LDS R25, [R8+0x140] ;  /* 0x0001400008198984 */ /* 0x0000280000000800 */
[----:B------:R0:W0:Y:S02]  /*1c40*/  @!P1 LDS R27, [R8+0x144] ;  /* 0x00014400081b9984 */ /* 0x0000240000000800 */
.L_x_17:
[-C--:B01----:R-:W-:Y:S01]  /*1c50*/  @!P4 FFMA R15, R11, R28.reuse, R15 ;  /* 0x0000001c0b0fc223 */ /* 0x083fe2000000000f */
[----:B--2---:R-:W-:Y:S01]  /*1c60*/  @!P4 FFMA R18, R13, R28, R18 ;  /* 0x0000001c0d12c223 */ /* 0x004fe20000000012 */
[----:B------:R-:W-:Y:S01]  /*1c70*/  ISETP.LE.OR P2, PT, R16, UR9, P1 ;  /* 0x0000000910007c0c */ /* 0x000fe20008f43670 */
[-C--:B------:R-:W-:Y:S01]  /*1c80*/  @!P5 FFMA R17, R11, R26.reuse, R17 ;  /* 0x0000001a0b11d223 */ /* 0x080fe20000000011 */
[----:B------:R-:W-:Y:S01]  /*1c90*/  PLOP3.LUT P4, PT, PT, PT, UP1, 0x80, 0x8 ;  /* 0x000000000008781c */ /* 0x000fe20003f8f018 */
[----:B------:R-:W-:Y:S01]  /*1ca0*/  @!P5 FFMA R21, R13, R26, R21 ;  /* 0x0000001a0d15d223 */ /* 0x000fe20000000015 */
[-C--:B---3--:R-:W-:Y:S01]  /*1cb0*/  @!P3 FFMA R15, R12, R25.reuse, R15 ;  /* 0x000000190c0fb223 */ /* 0x088fe2000000000f */
[----:B----4-:R-:W-:Y:S01]  /*1cc0*/  @!P3 FFMA R18, R20, R25, R18 ;  /* 0x000000191412b223 */ /* 0x010fe20000000012 */
[----:B------:R0:W1:Y:S01]  /*1cd0*/  @!P6 LDS R11, [R14+0x18] ;  /* 0x000018000e0be984 */ /* 0x0000620000000800 */
[----:B------:R-:W-:-:S03]  /*1ce0*/  UIADD3 UR4, UPT, UPT, UR4, 0x1, URZ ;  /* 0x0000000104047890 */ /* 0x000fc6000fffe0ff */
[----:B------:R0:W2:Y:S01]  /*1cf0*/  @!P6 LDS R13, [R14+0x38] ;  /* 0x000038000e0de984 */ /* 0x0000a20000000800 */
[----:B------:R-:W-:Y:S02]  /*1d00*/  UISETP.NE.AND UP0, UPT, UR4, UR7, UPT ;  /* 0x000000070400728c */ /* 0x000fe4000bf05270 */
[-C--:B------:R-:W-:Y:S01]  /*1d10*/  @!P2 FFMA R17, R12, R27.reuse, R17 ;  /* 0x0000001b0c11a223 */ /* 0x080fe20000000011 */
[----:B------:R-:W-:Y:S01]  /*1d20*/  @!P2 FFMA R21, R20, R27, R21 ;  /* 0x0000001b1415a223 */ /* 0x000fe20000000015 */
[----:B------:R0:W3:Y:S04]  /*1d30*/  @!P4 LDS R12, [R14+0x1c] ;  /* 0x00001c000e0cc984 */ /* 0x0000e80000000800 */
[----:B------:R0:W4:Y:S01]  /*1d40*/  @!P4 LDS R20, [R14+0x3c] ;  /* 0x00003c000e14c984 */ /* 0x0001220000000800 */
[----:B------:R-:W-:Y:S05]  /*1d50*/  @P6 BRA `(.L_x_18) ;  /* 0x0000000000086947 */ /* 0x000fea0003800000 */
[----:B------:R0:W0:Y:S04]  /*1d60*/  @!P0 LDS R28, [R8+0x180] ;  /* 0x00018000081c8984 */ /* 0x0000280000000800 */
[----:B------:R0:W0:Y:S02]  /*1d70*/  @!P1 LDS R26, [R8+0x184] ;  /* 0x00018400081a9984 */ /* 0x0000240000000800 */
.L_x_18:
[----:B------:R-:W-:Y:S05]  /*1d80*/  BRA.U UP1, `(.L_x_19) ;  /* 0x0000000101087547 */ /* 0x000fea000b800000 */
[----:B------:R0:W0:Y:S04]  /*1d90*/  @!P0 LDS R25, [R8+0x1c0] ;  /* 0x0001c00008198984 */ /* 0x0000280000000800 */
[----:B------:R0:W0:Y:S02]  /*1da0*/  @!P1 LDS R27, [R8+0x1c4] ;  /* 0x0001c400081b9984 */ /* 0x0000240000000800 */
.L_x_19:
[C---:B------:R-:W-:Y:S02]  /*1db0*/  ISETP.LE.OR P2, PT, R10.reuse, UR5, P0 ;  /* 0x000000050a007c0c */ /* 0x040fe40008743670 */
[----:B------:R-:W-:Y:S02]  /*1dc0*/  ISETP.LE.OR P3, PT, R10, UR5, P1 ;  /* 0x000000050a007c0c */ /* 0x000fe40008f63670 */
[C---:B------:R-:W-:Y:S02]  /*1dd0*/  ISETP.LE.OR P0, PT, R16.reuse, UR5, P0 ;  /* 0x0000000510007c0c */ /* 0x040fe40008703670 */
[----:B------:R-:W-:-:S07]  /*1de0*/  ISETP.LE.OR P1, PT, R16, UR5, P1 ;  /* 0x0000000510007c0c */ /* 0x000fce0008f23670 */
[-C--:B01----:R-:W-:Y:S01]  /*1df0*/  @!P2 FFMA R15, R11, R28.reuse, R15 ;  /* 0x0000001c0b0fa223 */ /* 0x083fe2000000000f */
[----:B--2---:R-:W-:Y:S01]  /*1e00*/  @!P2 FFMA R18, R13, R28, R18 ;  /* 0x0000001c0d12a223 */ /* 0x004fe20000000012 */
[-C--:B------:R-:W-:Y:S01]  /*1e10*/  @!P3 FFMA R17, R11, R26.reuse, R17 ;  /* 0x0000001a0b11b223 */ /* 0x080fe20000000011 */
[----:B------:R-:W-:Y:S01]  /*1e20*/  @!P3 FFMA R21, R13, R26, R21 ;  /* 0x0000001a0d15b223 */ /* 0x000fe20000000015 */
[-C--:B---3--:R-:W-:Y:S01]  /*1e30*/  @!P0 FFMA R15, R12, R25.reuse, R15 ;  /* 0x000000190c0f8223 */ /* 0x088fe2000000000f */
[----:B----4-:R-:W-:Y:S01]  /*1e40*/  @!P0 FFMA R18, R20, R25, R18 ;  /* 0x0000001914128223 */ /* 0x010fe20000000012 */
[-C--:B------:R-:W-:Y:S01]  /*1e50*/  @!P1 FFMA R17, R12, R27.reuse, R17 ;  /* 0x0000001b0c119223 */ /* 0x080fe20000000011 */
[----:B------:R-:W-:Y:S01]  /*1e60*/  @!P1 FFMA R21, R20, R27, R21 ;  /* 0x0000001b14159223 */ /* 0x000fe20000000015 */
[----:B------:R-:W-:Y:S02]  /*1e70*/  IMAD.MOV.U32 R24, RZ, RZ, R15 ;  /* 0x000000ffff187224 */ /* 0x000fe400078e000f */
[----:B------:R-:W-:-:S02]  /*1e80*/  IMAD.MOV.U32 R23, RZ, RZ, R17 ;  /* 0x000000ffff177224 */ /* 0x000fc400078e0011 */
[----:B------:R-:W-:Y:S01]  /*1e90*/  IMAD.MOV.U32 R22, RZ, RZ, R18 ;  /* 0x000000ffff167224 */ /* 0x000fe200078e0012 */
[----:B------:R-:W-:Y:S06]  /*1ea0*/  BRA.U UP0, `(.L_x_20) ;  /* 0xfffffff500b47547 */ /* 0x000fec000b83ffff */
.L_x_11:
[----:B------:R-:W0:Y:S01]  /*1eb0*/  S2R R4, SR_CTAID.Y ;  /* 0x0000000000047919 */ /* 0x000e220000002600 */
[----:B------:R-:W1:Y:S01]  /*1ec0*/  LDC.64 R2, c[0x0][0x390] ;  /* 0x0000e400ff027b82 */ /* 0x000e620000000a00 */
[----:B------:R-:W-:Y:S01]  /*1ed0*/  UIADD3 UR4, UPT, UPT, UR6, -0x1, URZ ;  /* 0xffffffff06047890 */ /* 0x000fe2000fffe0ff */
[----:B------:R-:W0:Y:S01]  /*1ee0*/  S2R R5, SR_TID.Y ;  /* 0x0000000000057919 */ /* 0x000e220000002200 */
[----:B------:R-:W2:Y:S01]  /*1ef0*/  S2R R7, SR_TID.X ;  /* 0x0000000000077919 */ /* 0x000ea20000002100 */
[----:B0-----:R-:W-:Y:S02]  /*1f00*/  IMAD R4, R4, 0x8, R5 ;  /* 0x0000000804047824 */ /* 0x001fe400078e0205 */
[----:B--2---:R-:W-:Y:S02]  /*1f10*/  IMAD R7, R0, 0x8, R7 ;  /* 0x0000000800077824 */ /* 0x004fe400078e0207 */
[----:B------:R-:W-:Y:S02]  /*1f20*/  IMAD.SHL.U32 R4, R4, 0x2, RZ ;  /* 0x0000000204047824 */ /* 0x000fe400078e00ff */
[----:B------:R-:W-:-:S03]  /*1f30*/  IMAD.SHL.U32 R7, R7, 0x2, RZ ;  /* 0x0000000207077824 */ /* 0x000fc600078e00ff */
[C---:B------:R-:W-:Y:S01]  /*1f40*/  ISETP.GE.AND P0, PT, R4.reuse, UR6, PT ;  /* 0x0000000604007c0c */ /* 0x040fe2000bf06270 */
[----:B------:R-:W-:Y:S01]  /*1f50*/  IMAD R7, R7, UR6, R4 ;  /* 0x0000000607077c24 */ /* 0x000fe2000f8e0204 */
[C---:B------:R-:W-:Y:S02]  /*1f60*/  ISETP.GE.AND P1, PT, R4.reuse, UR4, PT ;  /* 0x0000000404007c0c */ /* 0x040fe4000bf26270 */
[----:B------:R-:W-:Y:S01]  /*1f70*/  ISETP.GE.AND P2, PT, R4, UR6, PT ;  /* 0x0000000604007c0c */ /* 0x000fe2000bf46270 */
[C---:B------:R-:W-:Y:S02]  /*1f80*/  VIADD R9, R7.reuse, UR6 ;  /* 0x0000000607097c36 */ /* 0x040fe40008000000 */
[----:B-1----:R-:W-:-:S04]  /*1f90*/  IMAD.WIDE R4, R7, 0x4, R2 ;  /* 0x0000000407047825 */ /* 0x002fc800078e0202 */
[----:B------:R-:W-:Y:S02]  /*1fa0*/  IMAD.WIDE R2, R9, 0x4, R2 ;  /* 0x0000000409027825 */ /* 0x000fe400078e0202 */
[----:B------:R0:W-:Y:S04]  /*1fb0*/  @!P0 STG.E desc[UR14][R4.64], R24 ;  /* 0x0000001804008986 */ /* 0x0001e8000c10190e */
[----:B------:R0:W-:Y:S04]  /*1fc0*/  @!P1 STG.E desc[UR14][R4.64+0x4], R23 ;  /* 0x0000041704009986 */ /* 0x0001e8000c10190e */
[----:B------:R0:W-:Y:S01]  /*1fd0*/  @!P2 STG.E desc[UR14][R2.64], R22 ;  /* 0x000000160200a986 */ /* 0x0001e2000c10190e */
[----:B------:R-:W-:Y:S05]  /*1fe0*/  @P1 EXIT ;  /* 0x000000000000194d */ /* 0x000fea0003800000 */
[----:B------:R-:W-:Y:S01]  /*1ff0*/  STG.E desc[UR14][R2.64+0x4], R21 ;  /* 0x0000041502007986 */ /* 0x000fe2000c10190e */
[----:B------:R-:W-:Y:S05]  /*2000*/  EXIT ;  /* 0x000000000000794d */ /* 0x000fea0003800000 */
.L_x_21:
[----:B------:R-:W-:-:S00]  /*2010*/  BRA `(.L_x_21) ;  /* 0xfffffffc00fc7947 */ /* 0x000fc0000383ffff */
[----:B------:R-:W-:-:S00]  /*2020*/  NOP ;  /* 0x0000000000007918 */ /* 0x000fc00000000000 */
        /* <DEDUP_REMOVED lines=13> */
.L_x_22:


//--------------------- .nv.shared._Z4gemmPfS_S_iii --------------------------
	.section	.nv.shared._Z4gemmPfS_S_iii,"aw",@nobits
	.sectionflags	@""
	.align	4
.nv.shared._Z4gemmPfS_S_iii:
	.zero		2048


//--------------------- .nv.shared.reserved.0     --------------------------
	.section	.nv.shared.reserved.0,"aw",@nobits
	.weak		__nv_reservedSMEM_offset_0_alias
	.size		__nv_reservedSMEM_offset_0_alias, 0, 64
	.other		__nv_reservedSMEM_offset_0_alias,@"STO_CUDA_RESERVED_SHARED STV_DEFAULT"
__nv_reservedSMEM_offset_0_alias:
	.zero		0
	.zero		64


//--------------------- .nv.constant0._Z4gemmPfS_S_iii --------------------------
	.section	.nv.constant0._Z4gemmPfS_S_iii,"a",@progbits
	.sectionflags	@""
	.align	4
.nv.constant0._Z4gemmPfS_S_iii:
	.zero		932


//--------------------- SYMBOLS --------------------------

	.type		.nv.reservedSmem.offset0,@object
	.size		.nv.reservedSmem.offset0,0x4
	.type		.nv.reservedSmem.cap,@object
	.size		.nv.reservedSmem.cap,0x4
